//
// Generated by NVIDIA NVVM Compiler
//
// Compiler Build ID: CL-36424714
// Cuda compilation tools, release 13.0, V13.0.88
// Based on NVVM 20.0.0
//

.version 9.0
.target sm_100
.address_size 64

	// .globl	_Z10initMatrixPfmmmf

.visible .entry _Z10initMatrixPfmmmf(
	.param .u64 .ptr .align 1 _Z10initMatrixPfmmmf_param_0,
	.param .u64 _Z10initMatrixPfmmmf_param_1,
	.param .u64 _Z10initMatrixPfmmmf_param_2,
	.param .u64 _Z10initMatrixPfmmmf_param_3,
	.param .f32 _Z10initMatrixPfmmmf_param_4
)
{
	.reg .pred 	%p<13>;
	.reg .b32 	%r<15>;
	.reg .b32 	%f<2>;
	.reg .b64 	%rd<61>;

	ld.param.u64 	%rd33, [_Z10initMatrixPfmmmf_param_0];
	ld.param.u64 	%rd30, [_Z10initMatrixPfmmmf_param_1];
	ld.param.u64 	%rd31, [_Z10initMatrixPfmmmf_param_2];
	ld.param.u64 	%rd32, [_Z10initMatrixPfmmmf_param_3];
	ld.param.f32 	%f1, [_Z10initMatrixPfmmmf_param_4];
	cvta.to.global.u64 	%rd1, %rd33;
	mov.u32 	%r1, %tid.x;
	mov.u32 	%r2, %ntid.x;
	mov.u32 	%r3, %ctaid.x;
	mad.lo.s32 	%r4, %r2, %r3, %r1;
	cvt.s64.s32 	%rd2, %r4;
	or.b64  	%rd34, %rd31, %rd32;
	and.b64  	%rd35, %rd34, -4294967296;
	setp.ne.s64 	%p1, %rd35, 0;
	@%p1 bra 	$L__BB0_2;
	cvt.u32.u64 	%r5, %rd32;
	cvt.u32.u64 	%r6, %rd31;
	div.u32 	%r7, %r6, %r5;
	cvt.u64.u32 	%rd53, %r7;
	bra.uni 	$L__BB0_3;
$L__BB0_2:
	div.u64 	%rd53, %rd31, %rd32;
$L__BB0_3:
	setp.le.u64 	%p2, %rd53, %rd2;
	@%p2 bra 	$L__BB0_21;
	mov.u32 	%r8, %ctaid.y;
	mov.u32 	%r9, %ntid.y;
	mov.u32 	%r10, %tid.y;
	mad.lo.s32 	%r11, %r9, %r8, %r10;
	cvt.u64.u32 	%rd6, %r11;
	or.b64  	%rd36, %rd30, %rd32;
	and.b64  	%rd37, %rd36, -4294967296;
	setp.ne.s64 	%p3, %rd37, 0;
	@%p3 bra 	$L__BB0_6;
	cvt.u32.u64 	%r12, %rd32;
	cvt.u32.u64 	%r13, %rd30;
	div.u32 	%r14, %r13, %r12;
	cvt.u64.u32 	%rd54, %r14;
	bra.uni 	$L__BB0_7;
$L__BB0_6:
	div.u64 	%rd54, %rd30, %rd32;
$L__BB0_7:
	setp.le.u64 	%p4, %rd54, %rd6;
	@%p4 bra 	$L__BB0_21;
	mul.lo.s64 	%rd10, %rd32, %rd6;
	mul.lo.s64 	%rd11, %rd32, %rd2;
	max.u64 	%rd12, %rd32, 1;
	and.b64  	%rd13, %rd12, 7;
	add.s64 	%rd14, %rd13, -1;
	and.b64  	%rd15, %rd12, -8;
	and.b64  	%rd16, %rd12, 1;
	mov.b64 	%rd55, 0;
$L__BB0_9:
	setp.lt.u64 	%p5, %rd32, 8;
	add.s64 	%rd40, %rd55, %rd10;
	mad.lo.s64 	%rd18, %rd40, %rd31, %rd11;
	mov.b64 	%rd59, 0;
	@%p5 bra 	$L__BB0_12;
	shl.b64 	%rd41, %rd18, 2;
	add.s64 	%rd42, %rd1, %rd41;
	add.s64 	%rd56, %rd42, 16;
	mov.u64 	%rd57, %rd15;
$L__BB0_11:
	.pragma "nounroll";
	st.global.f32 	[%rd56+-16], %f1;
	st.global.f32 	[%rd56+-12], %f1;
	st.global.f32 	[%rd56+-8], %f1;
	st.global.f32 	[%rd56+-4], %f1;
	st.global.f32 	[%rd56], %f1;
	st.global.f32 	[%rd56+4], %f1;
	st.global.f32 	[%rd56+8], %f1;
	st.global.f32 	[%rd56+12], %f1;
	add.s64 	%rd57, %rd57, -8;
	add.s64 	%rd56, %rd56, 32;
	setp.ne.s64 	%p6, %rd57, 0;
	mov.u64 	%rd59, %rd15;
	@%p6 bra 	$L__BB0_11;
$L__BB0_12:
	setp.eq.s64 	%p7, %rd13, 0;
	@%p7 bra 	$L__BB0_20;
	setp.lt.u64 	%p8, %rd14, 3;
	@%p8 bra 	$L__BB0_15;
	add.s64 	%rd43, %rd18, %rd59;
	shl.b64 	%rd44, %rd43, 2;
	add.s64 	%rd45, %rd1, %rd44;
	st.global.f32 	[%rd45], %f1;
	st.global.f32 	[%rd45+4], %f1;
	st.global.f32 	[%rd45+8], %f1;
	st.global.f32 	[%rd45+12], %f1;
	add.s64 	%rd59, %rd59, 4;
$L__BB0_15:
	and.b64  	%rd46, %rd12, 3;
	setp.eq.s64 	%p9, %rd46, 0;
	@%p9 bra 	$L__BB0_20;
	setp.eq.s64 	%p10, %rd46, 1;
	@%p10 bra 	$L__BB0_18;
	add.s64 	%rd47, %rd18, %rd59;
	shl.b64 	%rd48, %rd47, 2;
	add.s64 	%rd49, %rd1, %rd48;
	st.global.f32 	[%rd49], %f1;
	st.global.f32 	[%rd49+4], %f1;
	add.s64 	%rd59, %rd59, 2;
$L__BB0_18:
	setp.eq.s64 	%p11, %rd16, 0;
	@%p11 bra 	$L__BB0_20;
	add.s64 	%rd50, %rd18, %rd59;
	shl.b64 	%rd51, %rd50, 2;
	add.s64 	%rd52, %rd1, %rd51;
	st.global.f32 	[%rd52], %f1;
$L__BB0_20:
	add.s64 	%rd55, %rd55, 1;
	setp.ne.s64 	%p12, %rd55, %rd12;
	@%p12 bra 	$L__BB0_9;
$L__BB0_21:
	ret;

}
	// .globl	_Z9matrixMulPfS_S_i
.visible .entry _Z9matrixMulPfS_S_i(
	.param .u64 .ptr .align 1 _Z9matrixMulPfS_S_i_param_0,
	.param .u64 .ptr .align 1 _Z9matrixMulPfS_S_i_param_1,
	.param .u64 .ptr .align 1 _Z9matrixMulPfS_S_i_param_2,
	.param .u32 _Z9matrixMulPfS_S_i_param_3
)
{
	.reg .pred 	%p<10>;
	.reg .b32 	%r<40>;
	.reg .b32 	%f<67>;
	.reg .b64 	%rd<67>;

	ld.param.u64 	%rd14, [_Z9matrixMulPfS_S_i_param_0];
	ld.param.u64 	%rd15, [_Z9matrixMulPfS_S_i_param_1];
	ld.param.u32 	%r18, [_Z9matrixMulPfS_S_i_param_3];
	cvta.to.global.u64 	%rd1, %rd15;
	cvta.to.global.u64 	%rd2, %rd14;
	mov.u32 	%r19, %ctaid.x;
	mov.u32 	%r20, %ntid.x;
	mov.u32 	%r21, %tid.x;
	mad.lo.s32 	%r1, %r19, %r20, %r21;
	mov.u32 	%r22, %ctaid.y;
	mov.u32 	%r23, %ntid.y;
	mov.u32 	%r24, %tid.y;
	mad.lo.s32 	%r2, %r22, %r23, %r24;
	max.s32 	%r25, %r2, %r1;
	setp.ge.s32 	%p1, %r25, %r18;
	@%p1 bra 	$L__BB1_13;
	mul.lo.s32 	%r3, %r18, %r2;
	and.b32  	%r4, %r18, 7;
	setp.lt.u32 	%p2, %r18, 8;
	mov.f32 	%f66, 0f00000000;
	mov.b32 	%r38, 0;
	@%p2 bra 	$L__BB1_4;
	and.b32  	%r38, %r18, 2147483640;
	neg.s32 	%r36, %r38;
	mul.wide.s32 	%rd16, %r18, 4;
	add.s64 	%rd3, %rd1, %rd16;
	shl.b32 	%r7, %r18, 3;
	mul.wide.s32 	%rd17, %r18, 8;
	add.s64 	%rd4, %rd1, %rd17;
	mul.wide.s32 	%rd18, %r18, 12;
	add.s64 	%rd5, %rd1, %rd18;
	mul.wide.s32 	%rd19, %r18, 16;
	add.s64 	%rd6, %rd1, %rd19;
	mul.wide.s32 	%rd20, %r18, 20;
	add.s64 	%rd7, %rd1, %rd20;
	mul.wide.s32 	%rd21, %r18, 24;
	add.s64 	%rd8, %rd1, %rd21;
	mul.wide.s32 	%rd22, %r18, 28;
	add.s64 	%rd9, %rd1, %rd22;
	mul.wide.u32 	%rd23, %r3, 4;
	add.s64 	%rd24, %rd23, %rd2;
	add.s64 	%rd66, %rd24, 16;
	mov.f32 	%f66, 0f00000000;
	mov.u32 	%r35, %r1;
$L__BB1_3:
	.pragma "nounroll";
	mul.wide.s32 	%rd25, %r35, 4;
	add.s64 	%rd26, %rd3, %rd25;
	add.s64 	%rd27, %rd4, %rd25;
	add.s64 	%rd28, %rd5, %rd25;
	add.s64 	%rd29, %rd6, %rd25;
	add.s64 	%rd30, %rd7, %rd25;
	add.s64 	%rd31, %rd8, %rd25;
	add.s64 	%rd32, %rd9, %rd25;
	add.s64 	%rd33, %rd1, %rd25;
	ld.global.f32 	%f16, [%rd66+-16];
	ld.global.f32 	%f17, [%rd33];
	fma.rn.f32 	%f18, %f16, %f17, %f66;
	ld.global.f32 	%f19, [%rd66+-12];
	ld.global.f32 	%f20, [%rd26];
	fma.rn.f32 	%f21, %f19, %f20, %f18;
	ld.global.f32 	%f22, [%rd66+-8];
	ld.global.f32 	%f23, [%rd27];
	fma.rn.f32 	%f24, %f22, %f23, %f21;
	ld.global.f32 	%f25, [%rd66+-4];
	ld.global.f32 	%f26, [%rd28];
	fma.rn.f32 	%f27, %f25, %f26, %f24;
	ld.global.f32 	%f28, [%rd66];
	ld.global.f32 	%f29, [%rd29];
	fma.rn.f32 	%f30, %f28, %f29, %f27;
	ld.global.f32 	%f31, [%rd66+4];
	ld.global.f32 	%f32, [%rd30];
	fma.rn.f32 	%f33, %f31, %f32, %f30;
	ld.global.f32 	%f34, [%rd66+8];
	ld.global.f32 	%f35, [%rd31];
	fma.rn.f32 	%f36, %f34, %f35, %f33;
	ld.global.f32 	%f37, [%rd66+12];
	ld.global.f32 	%f38, [%rd32];
	fma.rn.f32 	%f66, %f37, %f38, %f36;
	add.s32 	%r36, %r36, 8;
	add.s32 	%r35, %r35, %r7;
	add.s64 	%rd66, %rd66, 32;
	setp.ne.s32 	%p3, %r36, 0;
	@%p3 bra 	$L__BB1_3;
$L__BB1_4:
	setp.eq.s32 	%p4, %r4, 0;
	@%p4 bra 	$L__BB1_12;
	and.b32  	%r13, %r18, 3;
	setp.lt.u32 	%p5, %r4, 4;
	@%p5 bra 	$L__BB1_7;
	add.s32 	%r27, %r38, %r3;
	mul.wide.u32 	%rd34, %r27, 4;
	add.s64 	%rd35, %rd2, %rd34;
	ld.global.f32 	%f40, [%rd35];
	mad.lo.s32 	%r28, %r38, %r18, %r1;
	mul.wide.s32 	%rd36, %r28, 4;
	add.s64 	%rd37, %rd1, %rd36;
	ld.global.f32 	%f41, [%rd37];
	fma.rn.f32 	%f42, %f40, %f41, %f66;
	cvt.u64.u32 	%rd38, %r3;
	cvt.u64.u32 	%rd39, %r38;
	add.s64 	%rd40, %rd39, %rd38;
	shl.b64 	%rd41, %rd40, 2;
	add.s64 	%rd42, %rd2, %rd41;
	ld.global.f32 	%f43, [%rd42+4];
	mul.wide.s32 	%rd43, %r18, 4;
	add.s64 	%rd44, %rd37, %rd43;
	ld.global.f32 	%f44, [%rd44];
	fma.rn.f32 	%f45, %f43, %f44, %f42;
	ld.global.f32 	%f46, [%rd42+8];
	add.s64 	%rd45, %rd44, %rd43;
	ld.global.f32 	%f47, [%rd45];
	fma.rn.f32 	%f48, %f46, %f47, %f45;
	ld.global.f32 	%f49, [%rd42+12];
	add.s64 	%rd46, %rd45, %rd43;
	ld.global.f32 	%f50, [%rd46];
	fma.rn.f32 	%f66, %f49, %f50, %f48;
	add.s32 	%r38, %r38, 4;
$L__BB1_7:
	setp.eq.s32 	%p6, %r13, 0;
	@%p6 bra 	$L__BB1_12;
	setp.eq.s32 	%p7, %r13, 1;
	@%p7 bra 	$L__BB1_10;
	add.s32 	%r29, %r38, %r3;
	mul.wide.u32 	%rd47, %r29, 4;
	add.s64 	%rd48, %rd2, %rd47;
	ld.global.f32 	%f52, [%rd48];
	mad.lo.s32 	%r30, %r38, %r18, %r1;
	mul.wide.s32 	%rd49, %r30, 4;
	add.s64 	%rd50, %rd1, %rd49;
	ld.global.f32 	%f53, [%rd50];
	fma.rn.f32 	%f54, %f52, %f53, %f66;
	cvt.u64.u32 	%rd51, %r3;
	cvt.u64.u32 	%rd52, %r38;
	add.s64 	%rd53, %rd52, %rd51;
	shl.b64 	%rd54, %rd53, 2;
	add.s64 	%rd55, %rd2, %rd54;
	ld.global.f32 	%f55, [%rd55+4];
	mul.wide.s32 	%rd56, %r18, 4;
	add.s64 	%rd57, %rd50, %rd56;
	ld.global.f32 	%f56, [%rd57];
	fma.rn.f32 	%f66, %f55, %f56, %f54;
	add.s32 	%r38, %r38, 2;
$L__BB1_10:
	and.b32  	%r31, %r18, 1;
	setp.eq.b32 	%p8, %r31, 1;
	not.pred 	%p9, %p8;
	@%p9 bra 	$L__BB1_12;
	add.s32 	%r32, %r38, %r3;
	mul.wide.u32 	%rd58, %r32, 4;
	add.s64 	%rd59, %rd2, %rd58;
	ld.global.f32 	%f57, [%rd59];
	mad.lo.s32 	%r33, %r38, %r18, %r1;
	mul.wide.s32 	%rd60, %r33, 4;
	add.s64 	%rd61, %rd1, %rd60;
	ld.global.f32 	%f58, [%rd61];
	fma.rn.f32 	%f66, %f57, %f58, %f66;
$L__BB1_12:
	ld.param.u64 	%rd65, [_Z9matrixMulPfS_S_i_param_2];
	add.s32 	%r34, %r3, %r1;
	cvta.to.global.u64 	%rd62, %rd65;
	mul.wide.s32 	%rd63, %r34, 4;
	add.s64 	%rd64, %rd62, %rd63;
	st.global.f32 	[%rd64], %f66;
$L__BB1_13:
	ret;

}


// ===== COMPILED SASS (sm_100) =====

	.target	sm_100

	.elftype	@"ET_EXEC"


//--------------------- .note.nv.tkinfo           --------------------------
	.section	.note.nv.tkinfo,"",@"SHT_NOTE"
	.sectionflags	@"SHF_NOTE_NV_TKINFO"
	.tkinfo
        /*0018*/ 	.word	0x00000002
        /*0030*/ 	.string	""
        /*0030*/ 	.string	"ptxas"
        /*0030*/ 	.string	"Cuda compilation tools, release 13.0, V13.0.88"
        /*0030*/ 	.string	"Build cuda_13.0.r13.0/compiler.36424714_0"
        /*0030*/ 	.string	"-arch sm_100 -m 64 "



//--------------------- .note.nv.cuinfo           --------------------------
	.section	.note.nv.cuinfo,"",@"SHT_NOTE"
	.sectionflags	@"SHF_NOTE_NV_CUINFO"
        /*0018*/ 	.short	0x0002
        /*001a*/ 	.short	0x0064
        /*001c*/ 	.short	0x0082
	.zero		2


//--------------------- .nv.info                  --------------------------
	.section	.nv.info,"",@"SHT_CUDA_INFO"
	.align	4


	//----- nvinfo : EIATTR_REGCOUNT
	.align		4
        /*0000*/ 	.byte	0x04, 0x2f
        /*0002*/ 	.short	(.L_1 - .L_0)
	.align		4
.L_0:
        /*0004*/ 	.word	index@(_Z10initMatrixPfmmmf)
        /*0008*/ 	.word	0x00000014


	//----- nvinfo : EIATTR_FRAME_SIZE
	.align		4
.L_1:
        /*000c*/ 	.byte	0x04, 0x11
        /*000e*/ 	.short	(.L_3 - .L_2)
	.align		4
.L_2:
        /*0010*/ 	.word	index@($__internal_0_$__cuda_sm20_div_u64)
        /*0014*/ 	.word	0x00000000


	//----- nvinfo : EIATTR_FRAME_SIZE
	.align		4
.L_3:
        /*0018*/ 	.byte	0x04, 0x11
        /*001a*/ 	.short	(.L_5 - .L_4)
	.align		4
.L_4:
        /*001c*/ 	.word	index@(_Z10initMatrixPfmmmf)
        /*0020*/ 	.word	0x00000000


	//----- nvinfo : EIATTR_REGCOUNT
	.align		4
.L_5:
        /*0024*/ 	.byte	0x04, 0x2f
        /*0026*/ 	.short	(.L_7 - .L_6)
	.align		4
.L_6:
        /*0028*/ 	.word	index@(_Z9matrixMulPfS_S_i)
        /*002c*/ 	.word	0x0000001e


	//----- nvinfo : EIATTR_FRAME_SIZE
	.align		4
.L_7:
        /*0030*/ 	.byte	0x04, 0x11
        /*0032*/ 	.short	(.L_9 - .L_8)
	.align		4
.L_8:
        /*0034*/ 	.word	index@(_Z9matrixMulPfS_S_i)
        /*0038*/ 	.word	0x00000000


	//----- nvinfo : EIATTR_MIN_STACK_SIZE
	.align		4
.L_9:
        /*003c*/ 	.byte	0x04, 0x12
        /*003e*/ 	.short	(.L_11 - .L_10)
	.align		4
.L_10:
        /*0040*/ 	.word	index@(_Z9matrixMulPfS_S_i)
        /*0044*/ 	.word	0x00000000


	//----- nvinfo : EIATTR_MIN_STACK_SIZE
	.align		4
.L_11:
        /*0048*/ 	.byte	0x04, 0x12
        /*004a*/ 	.short	(.L_13 - .L_12)
	.align		4
.L_12:
        /*004c*/ 	.word	index@(_Z10initMatrixPfmmmf)
        /*0050*/ 	.word	0x00000000
.L_13:


//--------------------- .nv.compat                --------------------------
	.section	.nv.compat,"",@"SHT_CUDA_COMPAT_INFO"
	.align	4
        /*0000*/ 	.byte	0x02, 0x09, 0x00, 0x00, 0x02, 0x02, 0x01, 0x00, 0x02, 0x05, 0x05, 0x00, 0x03, 0x07, 0x01, 0x01
        /*0010*/ 	.byte	0x02, 0x03, 0x00, 0x00, 0x02, 0x06, 0x01, 0x00, 0x04, 0x0b, 0x08, 0x00, 0x09, 0x00, 0x00, 0x00
        /*0020*/ 	.byte	0x00, 0x00, 0x00, 0x00


//--------------------- .nv.info._Z9matrixMulPfS_S_i --------------------------
	.section	.nv.info._Z9matrixMulPfS_S_i,"",@"SHT_CUDA_INFO"
	.sectionflags	@""
	.align	4


	//----- nvinfo : EIATTR_CUDA_API_VERSION
	.align		4
        /*0000*/ 	.byte	0x04, 0x37
        /*0002*/ 	.short	(.L_15 - .L_14)
.L_14:
        /*0004*/ 	.word	0x00000082


	//----- nvinfo : EIATTR_KPARAM_INFO
	.align		4
.L_15:
        /*0008*/ 	.byte	0x04, 0x17
        /*000a*/ 	.short	(.L_17 - .L_16)
.L_16:
        /*000c*/ 	.word	0x00000000
        /*0010*/ 	.short	0x0003
        /*0012*/ 	.short	0x0018
        /*0014*/ 	.byte	0x00, 0xf0, 0x11, 0x00


	//----- nvinfo : EIATTR_KPARAM_INFO
	.align		4
.L_17:
        /*0018*/ 	.byte	0x04, 0x17
        /*001a*/ 	.short	(.L_19 - .L_18)
.L_18:
        /*001c*/ 	.word	0x00000000
        /*0020*/ 	.short	0x0002
        /*0022*/ 	.short	0x0010
        /*0024*/ 	.byte	0x00, 0xf5, 0x21, 0x00


	//----- nvinfo : EIATTR_KPARAM_INFO
	.align		4
.L_19:
        /*0028*/ 	.byte	0x04, 0x17
        /*002a*/ 	.short	(.L_21 - .L_20)
.L_20:
        /*002c*/ 	.word	0x00000000
        /*0030*/ 	.short	0x0001
        /*0032*/ 	.short	0x0008
        /*0034*/ 	.byte	0x00, 0xf5, 0x21, 0x00


	//----- nvinfo : EIATTR_KPARAM_INFO
	.align		4
.L_21:
        /*0038*/ 	.byte	0x04, 0x17
        /*003a*/ 	.short	(.L_23 - .L_22)
.L_22:
        /*003c*/ 	.word	0x00000000
        /*0040*/ 	.short	0x0000
        /*0042*/ 	.short	0x0000
        /*0044*/ 	.byte	0x00, 0xf5, 0x21, 0x00


	//----- nvinfo : EIATTR_SPARSE_MMA_MASK
	.align		4
.L_23:
        /*0048*/ 	.byte	0x03, 0x50
        /*004a*/ 	.short	0x0000


	//----- nvinfo : EIATTR_MAXREG_COUNT
	.align		4
        /*004c*/ 	.byte	0x03, 0x1b
        /*004e*/ 	.short	0x00ff


	//----- nvinfo : EIATTR_MERCURY_ISA_VERSION
	.align		4
        /*0050*/ 	.byte	0x03, 0x5f
        /*0052*/ 	.short	0x0101


	//----- nvinfo : EIATTR_VRC_CTA_INIT_COUNT
	.align		4
        /*0054*/ 	.byte	0x02, 0x4a
	.zero		1
	.zero		1


	//----- nvinfo : EIATTR_EXIT_INSTR_OFFSETS
	.align		4
        /*0058*/ 	.byte	0x04, 0x1c
        /*005a*/ 	.short	(.L_25 - .L_24)


	//   ....[0]....
.L_24:
        /*005c*/ 	.word	0x000000c0


	//   ....[1]....
        /*0060*/ 	.word	0x00000a90


	//----- nvinfo : EIATTR_CBANK_PARAM_SIZE
	.align		4
.L_25:
        /*0064*/ 	.byte	0x03, 0x19
        /*0066*/ 	.short	0x001c


	//----- nvinfo : EIATTR_PARAM_CBANK
	.align		4
        /*0068*/ 	.byte	0x04, 0x0a
        /*006a*/ 	.short	(.L_27 - .L_26)
	.align		4
.L_26:
        /*006c*/ 	.word	index@(.nv.constant0._Z9matrixMulPfS_S_i)
        /*0070*/ 	.short	0x0380
        /*0072*/ 	.short	0x001c


	//----- nvinfo : EIATTR_SW_WAR
	.align		4
.L_27:
        /*0074*/ 	.byte	0x04, 0x36
        /*0076*/ 	.short	(.L_29 - .L_28)
.L_28:
        /*0078*/ 	.word	0x00000008
.L_29:


//--------------------- .nv.info._Z10initMatrixPfmmmf --------------------------
	.section	.nv.info._Z10initMatrixPfmmmf,"",@"SHT_CUDA_INFO"
	.sectionflags	@""
	.align	4


	//----- nvinfo : EIATTR_CUDA_API_VERSION
	.align		4
        /*0000*/ 	.byte	0x04, 0x37
        /*0002*/ 	.short	(.L_31 - .L_30)
.L_30:
        /*0004*/ 	.word	0x00000082


	//----- nvinfo : EIATTR_KPARAM_INFO
	.align		4
.L_31:
        /*0008*/ 	.byte	0x04, 0x17
        /*000a*/ 	.short	(.L_33 - .L_32)
.L_32:
        /*000c*/ 	.word	0x00000000
        /*0010*/ 	.short	0x0004
        /*0012*/ 	.short	0x0020
        /*0014*/ 	.byte	0x00, 0xf0, 0x11, 0x00


	//----- nvinfo : EIATTR_KPARAM_INFO
	.align		4
.L_33:
        /*0018*/ 	.byte	0x04, 0x17
        /*001a*/ 	.short	(.L_35 - .L_34)
.L_34:
        /*001c*/ 	.word	0x00000000
        /*0020*/ 	.short	0x0003
        /*0022*/ 	.short	0x0018
        /*0024*/ 	.byte	0x00, 0xf0, 0x21, 0x00


	//----- nvinfo : EIATTR_KPARAM_INFO
	.align		4
.L_35:
        /*0028*/ 	.byte	0x04, 0x17
        /*002a*/ 	.short	(.L_37 - .L_36)
.L_36:
        /*002c*/ 	.word	0x00000000
        /*0030*/ 	.short	0x0002
        /*0032*/ 	.short	0x0010
        /*0034*/ 	.byte	0x00, 0xf0, 0x21, 0x00


	//----- nvinfo : EIATTR_KPARAM_INFO
	.align		4
.L_37:
        /*0038*/ 	.byte	0x04, 0x17
        /*003a*/ 	.short	(.L_39 - .L_38)
.L_38:
        /*003c*/ 	.word	0x00000000
        /*0040*/ 	.short	0x0001
        /*0042*/ 	.short	0x0008
        /*0044*/ 	.byte	0x00, 0xf0, 0x21, 0x00


	//----- nvinfo : EIATTR_KPARAM_INFO
	.align		4
.L_39:
        /*0048*/ 	.byte	0x04, 0x17
        /*004a*/ 	.short	(.L_41 - .L_40)
.L_40:
        /*004c*/ 	.word	0x00000000
        /*0050*/ 	.short	0x0000
        /*0052*/ 	.short	0x0000
        /*0054*/ 	.byte	0x00, 0xf5, 0x21, 0x00


	//----- nvinfo : EIATTR_SPARSE_MMA_MASK
	.align		4
.L_41:
        /*0058*/ 	.byte	0x03, 0x50
        /*005a*/ 	.short	0x0000


	//----- nvinfo : EIATTR_MAXREG_COUNT
	.align		4
        /*005c*/ 	.byte	0x03, 0x1b
        /*005e*/ 	.short	0x00ff


	//----- nvinfo : EIATTR_MERCURY_ISA_VERSION
	.align		4
        /*0060*/ 	.byte	0x03, 0x5f
        /*0062*/ 	.short	0x0101


	//----- nvinfo : EIATTR_VRC_CTA_INIT_COUNT
	.align		4
        /*0064*/ 	.byte	0x02, 0x4a
	.zero		1
	.zero		1


	//----- nvinfo : EIATTR_EXIT_INSTR_OFFSETS
	.align		4
        /*0068*/ 	.byte	0x04, 0x1c
        /*006a*/ 	.short	(.L_43 - .L_42)


	//   ....[0]....
.L_42:
        /*006c*/ 	.word	0x000002a0


	//   ....[1]....
        /*0070*/ 	.word	0x00000520


	//   ....[2]....
        /*0074*/ 	.word	0x00000be0


	//----- nvinfo : EIATTR_CRS_STACK_SIZE
	.align		4
.L_43:
        /*0078*/ 	.byte	0x04, 0x1e
        /*007a*/ 	.short	(.L_45 - .L_44)
.L_44:
        /*007c*/ 	.word	0x00000000


	//----- nvinfo : EIATTR_CBANK_PARAM_SIZE
	.align		4
.L_45:
        /*0080*/ 	.byte	0x03, 0x19
        /*0082*/ 	.short	0x0024


	//----- nvinfo : EIATTR_PARAM_CBANK
	.align		4
        /*0084*/ 	.byte	0x04, 0x0a
        /*0086*/ 	.short	(.L_47 - .L_46)
	.align		4
.L_46:
        /*0088*/ 	.word	index@(.nv.constant0._Z10initMatrixPfmmmf)
        /*008c*/ 	.short	0x0380
        /*008e*/ 	.short	0x0024


	//----- nvinfo : EIATTR_SW_WAR
	.align		4
.L_47:
        /*0090*/ 	.byte	0x04, 0x36
        /*0092*/ 	.short	(.L_49 - .L_48)
.L_48:
        /*0094*/ 	.word	0x00000008
.L_49:


//--------------------- .nv.callgraph             --------------------------
	.section	.nv.callgraph,"",@"SHT_CUDA_CALLGRAPH"
	.align	4
	.sectionentsize	8
	.align		4
        /*0000*/ 	.word	0x00000000
	.align		4
        /*0004*/ 	.word	0xffffffff
	.align		4
        /*0008*/ 	.word	0x00000000
	.align		4
        /*000c*/ 	.word	0xfffffffe
	.align		4
        /*0010*/ 	.word	0x00000000
	.align		4
        /*0014*/ 	.word	0xfffffffd
	.align		4
        /*0018*/ 	.word	0x00000000
	.align		4
        /*001c*/ 	.word	0xfffffffc


//--------------------- .text._Z9matrixMulPfS_S_i --------------------------
	.section	.text._Z9matrixMulPfS_S_i,"ax",@progbits
	.align	128
        .global         _Z9matrixMulPfS_S_i
        .type           _Z9matrixMulPfS_S_i,@function
        .size           _Z9matrixMulPfS_S_i,(.L_x_17 - _Z9matrixMulPfS_S_i)
        .other          _Z9matrixMulPfS_S_i,@"STO_CUDA_ENTRY STV_DEFAULT"
_Z9matrixMulPfS_S_i:
.text._Z9matrixMulPfS_S_i:
[----:B------:R-:W-:Y:S01]  /*0000*/  LDC R1, c[0x0][0x37c] ;  /* 0x0000df00ff017b82 */ /* 0x000fe20000000800 */
[----:B------:R-:W0:Y:S07]  /*0010*/  S2R R3, SR_TID.X ;  /* 0x0000000000037919 */ /* 0x000e2e0000002100 */
[----:B------:R-:W0:Y:S01]  /*0020*/  LDC R0, c[0x0][0x360] ;  /* 0x0000d800ff007b82 */ /* 0x000e220000000800 */
[----:B------:R-:W1:Y:S01]  /*0030*/  LDCU UR20, c[0x0][0x398] ;  /* 0x00007300ff1477ac */ /* 0x000e620008000800 */
[----:B------:R-:W2:Y:S06]  /*0040*/  S2R R2, SR_TID.Y ;  /* 0x0000000000027919 */ /* 0x000eac0000002200 */
[----:B------:R-:W0:Y:S08]  /*0050*/  S2UR UR4, SR_CTAID.X ;  /* 0x00000000000479c3 */ /* 0x000e300000002500 */
[----:B------:R-:W2:Y:S08]  /*0060*/  S2UR UR5, SR_CTAID.Y ;  /* 0x00000000000579c3 */ /* 0x000eb00000002600 */
[----:B------:R-:W2:Y:S01]  /*0070*/  LDC R13, c[0x0][0x364] ;  /* 0x0000d900ff0d7b82 */ /* 0x000ea20000000800 */
[----:B0-----:R-:W-:-:S02]  /*0080*/  IMAD R0, R0, UR4, R3 ;  /* 0x0000000400007c24 */ /* 0x001fc4000f8e0203 */
[----:B--2---:R-:W-:-:S05]  /*0090*/  IMAD R13, R13, UR5, R2 ;  /* 0x000000050d0d7c24 */ /* 0x004fca000f8e0202 */
[----:B------:R-:W-:-:S04]  /*00a0*/  VIMNMX R2, PT, PT, R0, R13, !PT ;  /* 0x0000000d00027248 */ /* 0x000fc80007fe0100 */
[----:B-1----:R-:W-:-:S13]  /*00b0*/  ISETP.GE.AND P0, PT, R2, UR20, PT ;  /* 0x0000001402007c0c */ /* 0x002fda000bf06270 */
[----:B------:R-:W-:Y:S05]  /*00c0*/  @P0 EXIT ;  /* 0x000000000000094d */ /* 0x000fea0003800000 */
[----:B------:R-:W-:Y:S01]  /*00d0*/  UISETP.GE.U32.AND UP0, UPT, UR20, 0x8, UPT ;  /* 0x000000081400788c */ /* 0x000fe2000bf06070 */
[----:B------:R-:W-:Y:S02]  /*00e0*/  HFMA2 R12, -RZ, RZ, 0, 0 ;  /* 0x00000000ff0c7431 */ /* 0x000fe400000001ff */
[----:B------:R-:W-:Y:S01]  /*00f0*/  IMAD R13, R13, UR20, RZ ;  /* 0x000000140d0d7c24 */ /* 0x000fe2000f8e02ff */
[----:B------:R-:W-:Y:S01]  /*0100*/  UMOV UR4, URZ ;  /* 0x000000ff00047c82 */ /* 0x000fe20008000000 */
[----:B------:R-:W0:Y:S04]  /*0110*/  LDCU.64 UR18, c[0x0][0x358] ;  /* 0x00006b00ff1277ac */ /* 0x000e280008000a00 */
[----:B------:R-:W-:Y:S05]  /*0120*/  BRA.U !UP0, `(.L_x_0) ;  /* 0x0000000508047547 */ /* 0x000fea000b800000 */
[----:B------:R-:W1:Y:S01]  /*0130*/  LDCU.128 UR24, c[0x0][0x380] ;  /* 0x00007000ff1877ac */ /* 0x000e620008000c00 */
[----:B------:R-:W-:Y:S02]  /*0140*/  MOV R12, RZ ;  /* 0x000000ff000c7202 */ /* 0x000fe40000000f00 */
[----:B------:R-:W-:Y:S01]  /*0150*/  MOV R14, R0 ;  /* 0x00000000000e7202 */ /* 0x000fe20000000f00 */
[----:B------:R-:W-:-:S04]  /*0160*/  ULOP3.LUT UR4, UR20, 0x7ffffff8, URZ, 0xc0, !UPT ;  /* 0x7ffffff814047892 */ /* 0x000fc8000f8ec0ff */
[----:B------:R-:W-:Y:S01]  /*0170*/  UIADD3 UR5, UPT, UPT, -UR4, URZ, URZ ;  /* 0x000000ff04057290 */ /* 0x000fe2000fffe1ff */
[----:B-1----:R-:W-:Y:S01]  /*0180*/  MOV R2, UR24 ;  /* 0x0000001800027c02 */ /* 0x002fe20008000f00 */
[----:B------:R-:W-:Y:S01]  /*0190*/  UIMAD.WIDE UR6, UR20, 0x8, UR26 ;  /* 0x00000008140678a5 */ /* 0x000fe2000f8e021a */
[----:B------:R-:W-:Y:S01]  /*01a0*/  MOV R3, UR25 ;  /* 0x0000001900037c02 */ /* 0x000fe20008000f00 */
[----:B------:R-:W-:Y:S02]  /*01b0*/  UIMAD.WIDE UR8, UR20, 0xc, UR26 ;  /* 0x0000000c140878a5 */ /* 0x000fe4000f8e021a */
[----:B------:R-:W-:Y:S01]  /*01c0*/  UIMAD.WIDE UR10, UR20, 0x10, UR26 ;  /* 0x00000010140a78a5 */ /* 0x000fe2000f8e021a */
[----:B------:R-:W-:Y:S01]  /*01d0*/  IMAD.WIDE.U32 R2, R13, 0x4, R2 ;  /* 0x000000040d027825 */ /* 0x000fe200078e0002 */
[----:B------:R-:W-:Y:S02]  /*01e0*/  UIMAD.WIDE UR12, UR20, 0x14, UR26 ;  /* 0x00000014140c78a5 */ /* 0x000fe4000f8e021a */
[----:B------:R-:W-:Y:S01]  /*01f0*/  UIMAD.WIDE UR14, UR20, 0x18, UR26 ;  /* 0x00000018140e78a5 */ /* 0x000fe2000f8e021a */
[----:B------:R-:W-:Y:S01]  /*0200*/  IADD3 R2, P0, PT, R2, 0x10, RZ ;  /* 0x0000001002027810 */ /* 0x000fe20007f1e0ff */
[----:B------:R-:W-:-:S03]  /*0210*/  UIMAD.WIDE UR16, UR20, 0x1c, UR26 ;  /* 0x0000001c141078a5 */ /* 0x000fc6000f8e021a */
[----:B------:R-:W-:-:S09]  /*0220*/  IADD3.X R3, PT, PT, RZ, R3, RZ, P0, !PT ;  /* 0x00000003ff037210 */ /* 0x000fd200007fe4ff */
.L_x_1:
[----:B------:R-:W-:Y:S01]  /*0230*/  UIMAD.WIDE UR22, UR20, 0x4, UR26 ;  /* 0x00000004141678a5 */ /* 0x000fe2000f8e021a */
[----:B------:R-:W-:Y:S02]  /*0240*/  IMAD.MOV.U32 R23, RZ, RZ, 0x4 ;  /* 0x00000004ff177424 */ /* 0x000fe400078e00ff */
[----:B------:R-:W-:Y:S01]  /*0250*/  HFMA2 R11, -RZ, RZ, 0, 2.384185791015625e-07 ;  /* 0x00000004ff0b7431 */ /* 0x000fe200000001ff */
[----:B------:R-:W-:Y:S01]  /*0260*/  MOV R25, 0x4 ;  /* 0x0000000400197802 */ /* 0x000fe20000000f00 */
[----:B0-----:R-:W2:Y:S01]  /*0270*/  LDG.E R21, desc[UR18][R2.64+-0x10] ;  /* 0xfffff01202157981 */ /* 0x001ea2000c1e1900 */
[C---:B------:R-:W-:Y:S01]  /*0280*/  IMAD.WIDE R22, R14.reuse, R23, UR26 ;  /* 0x0000001a0e167e25 */ /* 0x040fe2000f8e0217 */
[----:B------:R-:W-:Y:S02]  /*0290*/  MOV R8, UR22 ;  /* 0x0000001600087c02 */ /* 0x000fe40008000f00 */
[----:B------:R-:W-:Y:S01]  /*02a0*/  MOV R9, UR23 ;  /* 0x0000001700097c02 */ /* 0x000fe20008000f00 */
[----:B------:R-:W3:Y:S02]  /*02b0*/  LDG.E R19, desc[UR18][R2.64+-0xc] ;  /* 0xfffff41202137981 */ /* 0x000ee4000c1e1900 */
[----:B------:R-:W-:-:S02]  /*02c0*/  IMAD.WIDE R8, R14, 0x4, R8 ;  /* 0x000000040e087825 */ /* 0x000fc400078e0208 */
[----:B------:R-:W2:Y:S01]  /*02d0*/  LDG.E R22, desc[UR18][R22.64] ;  /* 0x0000001216167981 */ /* 0x000ea2000c1e1900 */
[----:B------:R-:W-:Y:S01]  /*02e0*/  MOV R5, 0x4 ;  /* 0x0000000400057802 */ /* 0x000fe20000000f00 */
[C---:B------:R-:W-:Y:S02]  /*02f0*/  IMAD.WIDE R24, R14.reuse, R25, UR6 ;  /* 0x000000060e187e25 */ /* 0x040fe4000f8e0219 */
[----:B------:R0:W3:Y:S02]  /*0300*/  LDG.E R20, desc[UR18][R8.64] ;  /* 0x0000001208147981 */ /* 0x0000e4000c1e1900 */
[----:B------:R-:W-:Y:S02]  /*0310*/  IMAD.WIDE R10, R14, R11, UR8 ;  /* 0x000000080e0a7e25 */ /* 0x000fe4000f8e020b */
[----:B------:R-:W4:Y:S04]  /*0320*/  LDG.E R18, desc[UR18][R24.64] ;  /* 0x0000001218127981 */ /* 0x000f28000c1e1900 */
[----:B------:R-:W4:Y:S01]  /*0330*/  LDG.E R17, desc[UR18][R2.64+-0x8] ;  /* 0xfffff81202117981 */ /* 0x000f22000c1e1900 */
[----:B0-----:R-:W-:-:S02]  /*0340*/  HFMA2 R9, -RZ, RZ, 0, 2.384185791015625e-07 ;  /* 0x00000004ff097431 */ /* 0x001fc400000001ff */
[----:B------:R-:W-:Y:S01]  /*0350*/  IMAD.MOV.U32 R7, RZ, RZ, 0x4 ;  /* 0x00000004ff077424 */ /* 0x000fe200078e00ff */
[----:B------:R0:W5:Y:S01]  /*0360*/  LDG.E R16, desc[UR18][R10.64] ;  /* 0x000000120a107981 */ /* 0x000162000c1e1900 */
[----:B------:R-:W-:-:S03]  /*0370*/  IMAD.WIDE R4, R14, R5, UR10 ;  /* 0x0000000a0e047e25 */ /* 0x000fc6000f8e0205 */
[----:B------:R-:W5:Y:S01]  /*0380*/  LDG.E R15, desc[UR18][R2.64+-0x4] ;  /* 0xfffffc12020f7981 */ /* 0x000f62000c1e1900 */
[C---:B------:R-:W-:Y:S01]  /*0390*/  IMAD.WIDE R6, R14.reuse, R7, UR12 ;  /* 0x0000000c0e067e25 */ /* 0x040fe2000f8e0207 */
[----:B------:R-:W-:Y:S02]  /*03a0*/  MOV R27, 0x4 ;  /* 0x00000004001b7802 */ /* 0x000fe40000000f00 */
[----:B------:R1:W5:Y:S01]  /*03b0*/  LDG.E R4, desc[UR18][R4.64] ;  /* 0x0000001204047981 */ /* 0x000362000c1e1900 */
[----:B------:R-:W-:-:S03]  /*03c0*/  IMAD.WIDE R8, R14, R9, UR14 ;  /* 0x0000000e0e087e25 */ /* 0x000fc6000f8e0209 */
[----:B------:R-:W5:Y:S01]  /*03d0*/  LDG.E R23, desc[UR18][R2.64] ;  /* 0x0000001202177981 */ /* 0x000f62000c1e1900 */
[----:B0-----:R-:W-:-:S03]  /*03e0*/  IMAD.WIDE R10, R14, R27, UR16 ;  /* 0x000000100e0a7e25 */ /* 0x001fc6000f8e021b */
[----:B------:R-:W5:Y:S04]  /*03f0*/  LDG.E R7, desc[UR18][R6.64] ;  /* 0x0000001206077981 */ /* 0x000f68000c1e1900 */
[----:B------:R-:W5:Y:S04]  /*0400*/  LDG.E R24, desc[UR18][R2.64+0x4] ;  /* 0x0000041202187981 */ /* 0x000f68000c1e1900 */
[----:B------:R-:W5:Y:S04]  /*0410*/  LDG.E R8, desc[UR18][R8.64] ;  /* 0x0000001208087981 */ /* 0x000f68000c1e1900 */
[----:B------:R-:W5:Y:S04]  /*0420*/  LDG.E R25, desc[UR18][R2.64+0x8] ;  /* 0x0000081202197981 */ /* 0x000f68000c1e1900 */
[----:B------:R-:W5:Y:S04]  /*0430*/  LDG.E R10, desc[UR18][R10.64] ;  /* 0x000000120a0a7981 */ /* 0x000f68000c1e1900 */
[----:B------:R0:W5:Y:S01]  /*0440*/  LDG.E R27, desc[UR18][R2.64+0xc] ;  /* 0x00000c12021b7981 */ /* 0x000162000c1e1900 */
[----:B------:R-:W-:-:S04]  /*0450*/  UIADD3 UR5, UPT, UPT, UR5, 0x8, URZ ;  /* 0x0000000805057890 */ /* 0x000fc8000fffe0ff */
[----:B------:R-:W-:Y:S01]  /*0460*/  UISETP.NE.AND UP0, UPT, UR5, URZ, UPT ;  /* 0x000000ff0500728c */ /* 0x000fe2000bf05270 */
[----:B-1----:R-:W-:Y:S02]  /*0470*/  MOV R5, UR20 ;  /* 0x0000001400057c02 */ /* 0x002fe40008000f00 */
[----:B0-----:R-:W-:Y:S02]  /*0480*/  IADD3 R2, P0, PT, R2, 0x20, RZ ;  /* 0x0000002002027810 */ /* 0x001fe40007f1e0ff */
[----:B------:R-:W-:Y:S02]  /*0490*/  LEA R14, R5, R14, 0x3 ;  /* 0x0000000e050e7211 */ /* 0x000fe400078e18ff */
[----:B------:R-:W-:Y:S01]  /*04a0*/  IADD3.X R3, PT, PT, RZ, R3, RZ, P0, !PT ;  /* 0x00000003ff037210 */ /* 0x000fe200007fe4ff */
[----:B--2---:R-:W-:-:S04]  /*04b0*/  FFMA R22, R21, R22, R12 ;  /* 0x0000001615167223 */ /* 0x004fc8000000000c */
[----:B---3--:R-:W-:-:S04]  /*04c0*/  FFMA R20, R19, R20, R22 ;  /* 0x0000001413147223 */ /* 0x008fc80000000016 */
[----:B----4-:R-:W-:-:S04]  /*04d0*/  FFMA R18, R17, R18, R20 ;  /* 0x0000001211127223 */ /* 0x010fc80000000014 */
[----:B-----5:R-:W-:-:S04]  /*04e0*/  FFMA R16, R15, R16, R18 ;  /* 0x000000100f107223 */ /* 0x020fc80000000012 */
[----:B------:R-:W-:-:S04]  /*04f0*/  FFMA R23, R23, R4, R16 ;  /* 0x0000000417177223 */ /* 0x000fc80000000010 */
[----:B------:R-:W-:-:S04]  /*0500*/  FFMA R24, R24, R7, R23 ;  /* 0x0000000718187223 */ /* 0x000fc80000000017 */
[----:B------:R-:W-:-:S04]  /*0510*/  FFMA R8, R25, R8, R24 ;  /* 0x0000000819087223 */ /* 0x000fc80000000018 */
[----:B------:R-:W-:Y:S01]  /*0520*/  FFMA R12, R27, R10, R8 ;  /* 0x0000000a1b0c7223 */ /* 0x000fe20000000008 */
[----:B------:R-:W-:Y:S06]  /*0530*/  BRA.U UP0, `(.L_x_1) ;  /* 0xfffffffd003c7547 */ /* 0x000fec000b83ffff */
.L_x_0:
[----:B------:R-:W-:-:S04]  /*0540*/  ULOP3.LUT UR6, UR20, 0x7, URZ, 0xc0, !UPT ;  /* 0x0000000714067892 */ /* 0x000fc8000f8ec0ff */
[----:B------:R-:W-:-:S09]  /*0550*/  UISETP.NE.AND UP0, UPT, UR6, URZ, UPT ;  /* 0x000000ff0600728c */ /* 0x000fd2000bf05270 */
[----:B------:R-:W-:Y:S05]  /*0560*/  BRA.U !UP0, `(.L_x_2) ;  /* 0x0000000508387547 */ /* 0x000fea000b800000 */
[----:B------:R-:W-:Y:S02]  /*0570*/  UISETP.GE.U32.AND UP0, UPT, UR6, 0x4, UPT ;  /* 0x000000040600788c */ /* 0x000fe4000bf06070 */
[----:B------:R-:W-:-:S04]  /*0580*/  ULOP3.LUT UR5, UR20, 0x3, URZ, 0xc0, !UPT ;  /* 0x0000000314057892 */ /* 0x000fc8000f8ec0ff */
[----:B------:R-:W-:-:S03]  /*0590*/  UISETP.NE.AND UP1, UPT, UR5, URZ, UPT ;  /* 0x000000ff0500728c */ /* 0x000fc6000bf25270 */
[----:B------:R-:W-:Y:S08]  /*05a0*/  BRA.U !UP0, `(.L_x_3) ;  /* 0x00000001087c7547 */ /* 0x000ff0000b800000 */
[----:B------:R-:W1:Y:S01]  /*05b0*/  LDC.64 R6, c[0x0][0x388] ;  /* 0x0000e200ff067b82 */ /* 0x000e620000000a00 */
[----:B------:R-:W2:Y:S01]  /*05c0*/  LDCU.64 UR6, c[0x0][0x380] ;  /* 0x00007000ff0677ac */ /* 0x000ea20008000a00 */
[----:B------:R-:W-:Y:S01]  /*05d0*/  IMAD.U32 R9, RZ, RZ, UR4 ;  /* 0x00000004ff097e24 */ /* 0x000fe2000f8e00ff */
[C---:B------:R-:W-:Y:S02]  /*05e0*/  IADD3 R3, PT, PT, R13.reuse, UR4, RZ ;  /* 0x000000040d037c10 */ /* 0x040fe4000fffe0ff */
[----:B------:R-:W-:Y:S01]  /*05f0*/  IADD3 R10, P0, PT, R13, UR4, RZ ;  /* 0x000000040d0a7c10 */ /* 0x000fe2000ff1e0ff */
[----:B------:R-:W-:Y:S01]  /*0600*/  IMAD R9, R9, UR20, R0 ;  /* 0x0000001409097c24 */ /* 0x000fe2000f8e0200 */
[----:B------:R-:W-:Y:S01]  /*0610*/  MOV R11, UR20 ;  /* 0x00000014000b7c02 */ /* 0x000fe20008000f00 */
[----:B------:R-:W3:Y:S01]  /*0620*/  LDC.64 R4, c[0x0][0x380] ;  /* 0x0000e000ff047b82 */ /* 0x000ee20000000a00 */
[----:B------:R-:W-:Y:S01]  /*0630*/  MOV R15, UR20 ;  /* 0x00000014000f7c02 */ /* 0x000fe20008000f00 */
[----:B-1----:R-:W-:Y:S01]  /*0640*/  IMAD.WIDE R6, R9, 0x4, R6 ;  /* 0x0000000409067825 */ /* 0x002fe200078e0206 */
[----:B------:R-:W-:-:S05]  /*0650*/  MOV R9, UR20 ;  /* 0x0000001400097c02 */ /* 0x000fca0008000f00 */
[----:B------:R-:W-:Y:S02]  /*0660*/  IMAD.WIDE R8, R9, 0x4, R6 ;  /* 0x0000000409087825 */ /* 0x000fe400078e0206 */
[----:B0-----:R-:W4:Y:S02]  /*0670*/  LDG.E R6, desc[UR18][R6.64] ;  /* 0x0000001206067981 */ /* 0x001f24000c1e1900 */
[----:B---3--:R-:W-:Y:S01]  /*0680*/  IMAD.WIDE.U32 R4, R3, 0x4, R4 ;  /* 0x0000000403047825 */ /* 0x008fe200078e0004 */
[----:B------:R-:W-:Y:S01]  /*0690*/  IADD3.X R3, PT, PT, RZ, RZ, RZ, P0, !PT ;  /* 0x000000ffff037210 */ /* 0x000fe200007fe4ff */
[----:B------:R-:W3:Y:S01]  /*06a0*/  LDG.E R17, desc[UR18][R8.64] ;  /* 0x0000001208117981 */ /* 0x000ee2000c1e1900 */
[----:B--2---:R-:W-:-:S03]  /*06b0*/  LEA R2, P0, R10, UR6, 0x2 ;  /* 0x000000060a027c11 */ /* 0x004fc6000f8010ff */
[----:B------:R-:W4:Y:S01]  /*06c0*/  LDG.E R5, desc[UR18][R4.64] ;  /* 0x0000001204057981 */ /* 0x000f22000c1e1900 */
[----:B------:R-:W-:Y:S01]  /*06d0*/  LEA.HI.X R3, R10, UR7, R3, 0x2, P0 ;  /* 0x000000070a037c11 */ /* 0x000fe200080f1403 */
[----:B------:R-:W-:-:S04]  /*06e0*/  IMAD.WIDE R10, R11, 0x4, R8 ;  /* 0x000000040b0a7825 */ /* 0x000fc800078e0208 */
[----:B------:R-:W3:Y:S01]  /*06f0*/  LDG.E R16, desc[UR18][R2.64+0x4] ;  /* 0x0000041202107981 */ /* 0x000ee2000c1e1900 */
[----:B------:R-:W-:-:S03]  /*0700*/  IMAD.WIDE R14, R15, 0x4, R10 ;  /* 0x000000040f0e7825 */ /* 0x000fc600078e020a */
[----:B------:R-:W2:Y:S04]  /*0710*/  LDG.E R19, desc[UR18][R10.64] ;  /* 0x000000120a137981 */ /* 0x000ea8000c1e1900 */
[----:B------:R-:W2:Y:S04]  /*0720*/  LDG.E R18, desc[UR18][R2.64+0x8] ;  /* 0x0000081202127981 */ /* 0x000ea8000c1e1900 */
[----:B------:R-:W5:Y:S04]  /*0730*/  LDG.E R20, desc[UR18][R2.64+0xc] ;  /* 0x00000c1202147981 */ /* 0x000f68000c1e1900 */
[----:B------:R-:W5:Y:S01]  /*0740*/  LDG.E R14, desc[UR18][R14.64] ;  /* 0x000000120e0e7981 */ /* 0x000f62000c1e1900 */
[----:B------:R-:W-:Y:S01]  /*0750*/  UIADD3 UR4, UPT, UPT, UR4, 0x4, URZ ;  /* 0x0000000404047890 */ /* 0x000fe2000fffe0ff */
[----:B----4-:R-:W-:-:S04]  /*0760*/  FFMA R5, R5, R6, R12 ;  /* 0x0000000605057223 */ /* 0x010fc8000000000c */
[----:B---3--:R-:W-:-:S04]  /*0770*/  FFMA R5, R16, R17, R5 ;  /* 0x0000001110057223 */ /* 0x008fc80000000005 */
[----:B--2---:R-:W-:-:S04]  /*0780*/  FFMA R5, R18, R19, R5 ;  /* 0x0000001312057223 */ /* 0x004fc80000000005 */
[----:B-----5:R-:W-:-:S07]  /*0790*/  FFMA R12, R20, R14, R5 ;  /* 0x0000000e140c7223 */ /* 0x020fce0000000005 */
.L_x_3:
[----:B------:R-:W-:Y:S05]  /*07a0*/  BRA.U !UP1, `(.L_x_2) ;  /* 0x0000000109a87547 */ /* 0x000fea000b800000 */
[----:B------:R-:W-:Y:S01]  /*07b0*/  UISETP.NE.AND UP0, UPT, UR5, 0x1, UPT ;  /* 0x000000010500788c */ /* 0x000fe2000bf05270 */
[----:B------:R-:W-:Y:S01]  /*07c0*/  MOV R7, UR4 ;  /* 0x0000000400077c02 */ /* 0x000fe20008000f00 */
[----:B------:R-:W-:Y:S02]  /*07d0*/  ULOP3.LUT UR5, UR20, 0x1, URZ, 0xc0, !UPT ;  /* 0x0000000114057892 */ /* 0x000fe4000f8ec0ff */
[----:B------:R-:W-:Y:S02]  /*07e0*/  MOV R15, UR20 ;  /* 0x00000014000f7c02 */ /* 0x000fe40008000f00 */
[----:B------:R-:W-:Y:S01]  /*07f0*/  UISETP.NE.U32.AND UP1, UPT, UR5, 0x1, UPT ;  /* 0x000000010500788c */ /* 0x000fe2000bf25070 */
[----:B------:R-:W-:-:S04]  /*0800*/  PLOP3.LUT P1, PT, PT, PT, UP0, 0x80, 0x8 ;  /* 0x000000000008781c */ /* 0x000fc80003f2f008 */
[----:B------:R-:W1:Y:S01]  /*0810*/  @UP0 LDCU.128 UR8, c[0x0][0x380] ;  /* 0x00007000ff0807ac */ /* 0x000e620008000c00 */
[----:B------:R-:W-:Y:S01]  /*0820*/  PLOP3.LUT P0, PT, PT, PT, UP1, 0x80, 0x8 ;  /* 0x000000000008781c */ /* 0x000fe20003f0f018 */
[----:B------:R-:W2:Y:S04]  /*0830*/  @UP0 LDCU.64 UR6, c[0x0][0x380] ;  /* 0x00007000ff0607ac */ /* 0x000ea80008000a00 */
[----:B------:R-:W3:Y:S03]  /*0840*/  @!UP1 LDCU.128 UR12, c[0x0][0x380] ;  /* 0x00007000ff0c97ac */ /* 0x000ee60008000c00 */
[C---:B------:R-:W-:Y:S02]  /*0850*/  @P1 IADD3 R3, PT, PT, R13.reuse, UR4, RZ ;  /* 0x000000040d031c10 */ /* 0x040fe4000fffe0ff */
[----:B------:R-:W-:Y:S01]  /*0860*/  @P1 IADD3 R6, P2, PT, R13, UR4, RZ ;  /* 0x000000040d061c10 */ /* 0x000fe2000ff5e0ff */
[----:B------:R-:W-:Y:S01]  /*0870*/  @UP0 UIADD3 UR4, UPT, UPT, UR4, 0x2, URZ ;  /* 0x0000000204040890 */ /* 0x000fe2000fffe0ff */
[----:B-1----:R-:W-:Y:S01]  /*0880*/  MOV R11, UR9 ;  /* 0x00000009000b7c02 */ /* 0x002fe20008000f00 */
[----:B------:R-:W-:Y:S01]  /*0890*/  IMAD.U32 R10, RZ, RZ, UR8 ;  /* 0x00000008ff0a7e24 */ /* 0x000fe2000f8e00ff */
[----:B------:R-:W-:-:S02]  /*08a0*/  MOV R4, UR10 ;  /* 0x0000000a00047c02 */ /* 0x000fc40008000f00 */
[----:B------:R-:W-:Y:S01]  /*08b0*/  MOV R5, UR11 ;  /* 0x0000000b00057c02 */ /* 0x000fe20008000f00 */
[----:B------:R-:W-:-:S04]  /*08c0*/  @P1 IMAD.WIDE.U32 R10, R3, 0x4, R10 ;  /* 0x00000004030a1825 */ /* 0x000fc800078e000a */
[----:B------:R-:W-:Y:S01]  /*08d0*/  @P1 IMAD R3, R7, UR20, R0 ;  /* 0x0000001407031c24 */ /* 0x000fe2000f8e0200 */
[----:B------:R-:W-:Y:S01]  /*08e0*/  @P1 IADD3.X R7, PT, PT, RZ, RZ, RZ, P2, !PT ;  /* 0x000000ffff071210 */ /* 0x000fe200017fe4ff */
[----:B------:R-:W-:Y:S01]  /*08f0*/  IMAD.U32 R19, RZ, RZ, UR4 ;  /* 0x00000004ff137e24 */ /* 0x000fe2000f8e00ff */
[C---:B--2---:R-:W-:Y:S01]  /*0900*/  @P1 LEA R2, P2, R6.reuse, UR6, 0x2 ;  /* 0x0000000606021c11 */ /* 0x044fe2000f8410ff */
[----:B------:R-:W-:Y:S01]  /*0910*/  @P1 IMAD.WIDE R4, R3, 0x4, R4 ;  /* 0x0000000403041825 */ /* 0x000fe200078e0204 */
[----:B------:R-:W-:Y:S01]  /*0920*/  @!P0 IADD3 R17, PT, PT, R13, UR4, RZ ;  /* 0x000000040d118c10 */ /* 0x000fe2000fffe0ff */
[----:B0-----:R-:W2:Y:S01]  /*0930*/  @P1 LDG.E R11, desc[UR18][R10.64] ;  /* 0x000000120a0b1981 */ /* 0x001ea2000c1e1900 */
[----:B------:R-:W-:Y:S01]  /*0940*/  @P1 LEA.HI.X R3, R6, UR7, R7, 0x2, P2 ;  /* 0x0000000706031c11 */ /* 0x000fe200090f1407 */
[----:B------:R-:W-:Y:S01]  /*0950*/  @!P0 IMAD R19, R19, UR20, R0 ;  /* 0x0000001413138c24 */ /* 0x000fe2000f8e0200 */
[----:B---3--:R-:W-:Y:S01]  /*0960*/  MOV R6, UR12 ;  /* 0x0000000c00067c02 */ /* 0x008fe20008000f00 */
[----:B------:R-:W-:Y:S01]  /*0970*/  @P1 IMAD.WIDE R14, R15, 0x4, R4 ;  /* 0x000000040f0e1825 */ /* 0x000fe200078e0204 */
[----:B------:R-:W-:Y:S01]  /*0980*/  MOV R7, UR13 ;  /* 0x0000000d00077c02 */ /* 0x000fe20008000f00 */
[----:B------:R-:W2:Y:S01]  /*0990*/  @P1 LDG.E R4, desc[UR18][R4.64] ;  /* 0x0000001204041981 */ /* 0x000ea2000c1e1900 */
[----:B------:R-:W-:-:S02]  /*09a0*/  MOV R8, UR14 ;  /* 0x0000000e00087c02 */ /* 0x000fc40008000f00 */
[----:B------:R-:W-:Y:S01]  /*09b0*/  MOV R9, UR15 ;  /* 0x0000000f00097c02 */ /* 0x000fe20008000f00 */
[----:B------:R-:W-:Y:S01]  /*09c0*/  @!P0 IMAD.WIDE.U32 R6, R17, 0x4, R6 ;  /* 0x0000000411068825 */ /* 0x000fe200078e0006 */
[----:B------:R-:W3:Y:S03]  /*09d0*/  @P1 LDG.E R14, desc[UR18][R14.64] ;  /* 0x000000120e0e1981 */ /* 0x000ee6000c1e1900 */
[----:B------:R-:W-:Y:S01]  /*09e0*/  @!P0 IMAD.WIDE R8, R19, 0x4, R8 ;  /* 0x0000000413088825 */ /* 0x000fe200078e0208 */
[----:B------:R-:W3:Y:S04]  /*09f0*/  @P1 LDG.E R2, desc[UR18][R2.64+0x4] ;  /* 0x0000041202021981 */ /* 0x000ee8000c1e1900 */
[----:B------:R-:W4:Y:S04]  /*0a00*/  @!P0 LDG.E R7, desc[UR18][R6.64] ;  /* 0x0000001206078981 */ /* 0x000f28000c1e1900 */
[----:B------:R-:W4:Y:S01]  /*0a10*/  @!P0 LDG.E R8, desc[UR18][R8.64] ;  /* 0x0000001208088981 */ /* 0x000f22000c1e1900 */
[----:B--2---:R-:W-:-:S04]  /*0a20*/  @P1 FFMA R11, R11, R4, R12 ;  /* 0x000000040b0b1223 */ /* 0x004fc8000000000c */
[----:B---3--:R-:W-:-:S04]  /*0a30*/  @P1 FFMA R12, R2, R14, R11 ;  /* 0x0000000e020c1223 */ /* 0x008fc8000000000b */
[----:B----4-:R-:W-:-:S07]  /*0a40*/  @!P0 FFMA R12, R7, R8, R12 ;  /* 0x00000008070c8223 */ /* 0x010fce000000000c */
.L_x_2:
[----:B------:R-:W1:Y:S01]  /*0a50*/  LDC.64 R2, c[0x0][0x390] ;  /* 0x0000e400ff027b82 */ /* 0x000e620000000a00 */
[----:B------:R-:W-:-:S05]  /*0a60*/  IADD3 R13, PT, PT, R0, R13, RZ ;  /* 0x0000000d000d7210 */ /* 0x000fca0007ffe0ff */
[----:B-1----:R-:W-:-:S05]  /*0a70*/  IMAD.WIDE R2, R13, 0x4, R2 ;  /* 0x000000040d027825 */ /* 0x002fca00078e0202 */
[----:B0-----:R-:W-:Y:S01]  /*0a80*/  STG.E desc[UR18][R2.64], R12 ;  /* 0x0000000c02007986 */ /* 0x001fe2000c101912 */
[----:B------:R-:W-:Y:S05]  /*0a90*/  EXIT ;  /* 0x000000000000794d */ /* 0x000fea0003800000 */
.L_x_4:
[----:B------:R-:W-:-:S00]  /*0aa0*/  BRA `(.L_x_4) ;  /* 0xfffffffc00fc7947 */ /* 0x000fc0000383ffff */
[----:B------:R-:W-:-:S00]  /*0ab0*/  NOP ;  /* 0x0000000000007918 */ /* 0x000fc00000000000 */
        /* <DEDUP_REMOVED lines=12> */
.L_x_17:


//--------------------- .text._Z10initMatrixPfmmmf --------------------------
	.section	.text._Z10initMatrixPfmmmf,"ax",@progbits
	.align	128
        .global         _Z10initMatrixPfmmmf
        .type           _Z10initMatrixPfmmmf,@function
        .size           _Z10initMatrixPfmmmf,(.L_x_16 - _Z10initMatrixPfmmmf)
        .other          _Z10initMatrixPfmmmf,@"STO_CUDA_ENTRY STV_DEFAULT"
_Z10initMatrixPfmmmf:
.text._Z10initMatrixPfmmmf:
[----:B------:R-:W-:Y:S01]  /*0000*/  LDC R1, c[0x0][0x37c] ;  /* 0x0000df00ff017b82 */ /* 0x000fe20000000800 */
[----:B------:R-:W0:Y:S01]  /*0010*/  S2R R2, SR_TID.X ;  /* 0x0000000000027919 */ /* 0x000e220000002100 */
[----:B------:R-:W1:Y:S01]  /*0020*/  LDCU UR6, c[0x0][0x394] ;  /* 0x00007280ff0677ac */ /* 0x000e620008000800 */
[----:B------:R-:W0:Y:S01]  /*0030*/  S2R R3, SR_CTAID.X ;  /* 0x0000000000037919 */ /* 0x000e220000002500 */
[----:B------:R-:W1:Y:S01]  /*0040*/  LDCU UR7, c[0x0][0x39c] ;  /* 0x00007380ff0777ac */ /* 0x000e620008000800 */
[----:B------:R-:W0:Y:S01]  /*0050*/  LDCU UR8, c[0x0][0x360] ;  /* 0x00006c00ff0877ac */ /* 0x000e220008000800 */
[----:B------:R-:W2:Y:S01]  /*0060*/  LDCU.64 UR4, c[0x0][0x398] ;  /* 0x00007300ff0477ac */ /* 0x000ea20008000a00 */
[----:B-1----:R-:W-:-:S04]  /*0070*/  ULOP3.LUT UR6, UR6, UR7, URZ, 0xfc, !UPT ;  /* 0x0000000706067292 */ /* 0x002fc8000f8efcff */
[----:B------:R-:W-:Y:S01]  /*0080*/  UISETP.NE.U32.AND UP0, UPT, UR6, URZ, UPT ;  /* 0x000000ff0600728c */ /* 0x000fe2000bf05070 */
[----:B0-----:R-:W-:-:S05]  /*0090*/  IMAD R2, R3, UR8, R2 ;  /* 0x0000000803027c24 */ /* 0x001fca000f8e0202 */
[----:B------:R-:W-:-:S03]  /*00a0*/  SHF.R.S32.HI R3, RZ, 0x1f, R2 ;  /* 0x0000001fff037819 */ /* 0x000fc60000011402 */
[----:B--2---:R-:W-:Y:S05]  /*00b0*/  BRA.U UP0, `(.L_x_5) ;  /* 0x0000000100587547 */ /* 0x004fea000b800000 */
[----:B------:R-:W0:Y:S01]  /*00c0*/  LDCU UR6, c[0x0][0x398] ;  /* 0x00007300ff0677ac */ /* 0x000e220008000800 */
[----:B------:R-:W1:Y:S01]  /*00d0*/  LDC R6, c[0x0][0x390] ;  /* 0x0000e400ff067b82 */ /* 0x000e620000000800 */
[----:B0-----:R-:W0:Y:S01]  /*00e0*/  I2F.U32.RP R0, UR6 ;  /* 0x0000000600007d06 */ /* 0x001e220008209000 */
[----:B------:R-:W-:-:S07]  /*00f0*/  ISETP.NE.U32.AND P2, PT, RZ, UR6, PT ;  /* 0x00000006ff007c0c */ /* 0x000fce000bf45070 */
[----:B0-----:R-:W0:Y:S02]  /*0100*/  MUFU.RCP R0, R0 ;  /* 0x0000000000007308 */ /* 0x001e240000001000 */
[----:B0-----:R-:W-:-:S06]  /*0110*/  VIADD R4, R0, 0xffffffe ;  /* 0x0ffffffe00047836 */ /* 0x001fcc0000000000 */
[----:B------:R0:W2:Y:S02]  /*0120*/  F2I.FTZ.U32.TRUNC.NTZ R5, R4 ;  /* 0x0000000400057305 */ /* 0x0000a4000021f000 */
[----:B0-----:R-:W-:Y:S02]  /*0130*/  HFMA2 R4, -RZ, RZ, 0, 0 ;  /* 0x00000000ff047431 */ /* 0x001fe400000001ff */
[----:B--2---:R-:W-:-:S04]  /*0140*/  IMAD.MOV R7, RZ, RZ, -R5 ;  /* 0x000000ffff077224 */ /* 0x004fc800078e0a05 */
[----:B------:R-:W-:-:S04]  /*0150*/  IMAD R7, R7, UR6, RZ ;  /* 0x0000000607077c24 */ /* 0x000fc8000f8e02ff */
[----:B------:R-:W-:-:S06]  /*0160*/  IMAD.HI.U32 R5, R5, R7, R4 ;  /* 0x0000000705057227 */ /* 0x000fcc00078e0004 */
[----:B-1----:R-:W-:-:S04]  /*0170*/  IMAD.HI.U32 R4, R5, R6, RZ ;  /* 0x0000000605047227 */ /* 0x002fc800078e00ff */
[----:B------:R-:W-:-:S04]  /*0180*/  IMAD.MOV R5, RZ, RZ, -R4 ;  /* 0x000000ffff057224 */ /* 0x000fc800078e0a04 */
[----:B------:R-:W-:Y:S02]  /*0190*/  IMAD R0, R5, UR6, R6 ;  /* 0x0000000605007c24 */ /* 0x000fe4000f8e0206 */
[----:B------:R-:W-:-:S03]  /*01a0*/  IMAD.MOV.U32 R5, RZ, RZ, RZ ;  /* 0x000000ffff057224 */ /* 0x000fc600078e00ff */
[----:B------:R-:W-:-:S13]  /*01b0*/  ISETP.GE.U32.AND P0, PT, R0, UR6, PT ;  /* 0x0000000600007c0c */ /* 0x000fda000bf06070 */
[----:B------:R-:W-:Y:S01]  /*01c0*/  @P0 VIADD R0, R0, -UR6 ;  /* 0x8000000600000c36 */ /* 0x000fe20008000000 */
[----:B------:R-:W-:-:S04]  /*01d0*/  @P0 IADD3 R4, PT, PT, R4, 0x1, RZ ;  /* 0x0000000104040810 */ /* 0x000fc80007ffe0ff */
[----:B------:R-:W-:-:S13]  /*01e0*/  ISETP.GE.U32.AND P1, PT, R0, UR6, PT ;  /* 0x0000000600007c0c */ /* 0x000fda000bf26070 */
[----:B------:R-:W-:Y:S01]  /*01f0*/  @P1 VIADD R4, R4, 0x1 ;  /* 0x0000000104041836 */ /* 0x000fe20000000000 */
[----:B------:R-:W-:Y:S01]  /*0200*/  @!P2 LOP3.LUT R4, RZ, UR6, RZ, 0x33, !PT ;  /* 0x00000006ff04ac12 */ /* 0x000fe2000f8e33ff */
[----:B------:R-:W-:Y:S06]  /*0210*/  BRA `(.L_x_6) ;  /* 0x0000000000187947 */ /* 0x000fec0003800000 */
.L_x_5:
[----:B------:R-:W0:Y:S01]  /*0220*/  LDC R5, c[0x0][0x390] ;  /* 0x0000e400ff057b82 */ /* 0x000e220000000800 */
[----:B------:R-:W-:-:S07]  /*0230*/  MOV R4, 0x260 ;  /* 0x0000026000047802 */ /* 0x000fce0000000f00 */
[----:B------:R-:W1:Y:S02]  /*0240*/  LDC R6, c[0x0][0x394] ;  /* 0x0000e500ff067b82 */ /* 0x000e640000000800 */
[----:B01----:R-:W-:Y:S05]  /*0250*/  CALL.REL.NOINC `($__internal_0_$__cuda_sm20_div_u64) ;  /* 0x0000000800647944 */ /* 0x003fea0003c00000 */
[----:B------:R-:W-:Y:S01]  /*0260*/  MOV R4, R6 ;  /* 0x0000000600047202 */ /* 0x000fe20000000f00 */
[----:B------:R-:W-:-:S07]  /*0270*/  IMAD.MOV.U32 R5, RZ, RZ, R7 ;  /* 0x000000ffff057224 */ /* 0x000fce00078e0007 */
.L_x_6:
[----:B------:R-:W-:-:S04]  /*0280*/  ISETP.GT.U32.AND P0, PT, R4, R2, PT ;  /* 0x000000020400720c */ /* 0x000fc80003f04070 */
[----:B------:R-:W-:-:S13]  /*0290*/  ISETP.GT.U32.AND.EX P0, PT, R5, R3, PT, P0 ;  /* 0x000000030500720c */ /* 0x000fda0003f04100 */
[----:B------:R-:W-:Y:S05]  /*02a0*/  @!P0 EXIT ;  /* 0x000000000000894d */ /* 0x000fea0003800000 */
[----:B------:R-:W0:Y:S01]  /*02b0*/  LDCU UR6, c[0x0][0x38c] ;  /* 0x00007180ff0677ac */ /* 0x000e220008000800 */
[----:B------:R-:W1:Y:S01]  /*02c0*/  S2R R5, SR_TID.Y ;  /* 0x0000000000057919 */ /* 0x000e620000002200 */
[----:B------:R-:W1:Y:S01]  /*02d0*/  S2UR UR8, SR_CTAID.Y ;  /* 0x00000000000879c3 */ /* 0x000e620000002600 */
[----:B------:R-:W0:Y:S07]  /*02e0*/  LDCU UR7, c[0x0][0x39c] ;  /* 0x00007380ff0777ac */ /* 0x000e2e0008000800 */
[----:B------:R-:W1:Y:S01]  /*02f0*/  LDC R0, c[0x0][0x364] ;  /* 0x0000d900ff007b82 */ /* 0x000e620000000800 */
[----:B0-----:R-:W-:-:S04]  /*0300*/  ULOP3.LUT UR6, UR6, UR7, URZ, 0xfc, !UPT ;  /* 0x0000000706067292 */ /* 0x001fc8000f8efcff */
[----:B------:R-:W-:Y:S01]  /*0310*/  UISETP.NE.U32.AND UP0, UPT, UR6, URZ, UPT ;  /* 0x000000ff0600728c */ /* 0x000fe2000bf05070 */
[----:B-1----:R-:W-:-:S08]  /*0320*/  IMAD R0, R0, UR8, R5 ;  /* 0x0000000800007c24 */ /* 0x002fd0000f8e0205 */
[----:B------:R-:W-:Y:S05]  /*0330*/  BRA.U UP0, `(.L_x_7) ;  /* 0x0000000100587547 */ /* 0x000fea000b800000 */
[----:B------:R-:W0:Y:S01]  /*0340*/  LDCU UR4, c[0x0][0x398] ;  /* 0x00007300ff0477ac */ /* 0x000e220008000800 */
[----:B------:R-:W1:Y:S01]  /*0350*/  LDC R6, c[0x0][0x388] ;  /* 0x0000e200ff067b82 */ /* 0x000e620000000800 */
[----:B------:R-:W-:Y:S01]  /*0360*/  IMAD.MOV.U32 R4, RZ, RZ, RZ ;  /* 0x000000ffff047224 */ /* 0x000fe200078e00ff */
[----:B0-----:R-:W0:Y:S01]  /*0370*/  I2F.U32.RP R7, UR4 ;  /* 0x0000000400077d06 */ /* 0x001e220008209000 */
[----:B------:R-:W-:-:S07]  /*0380*/  ISETP.NE.U32.AND P2, PT, RZ, UR4, PT ;  /* 0x00000004ff007c0c */ /* 0x000fce000bf45070 */
[----:B0-----:R-:W0:Y:S02]  /*0390*/  MUFU.RCP R7, R7 ;  /* 0x0000000700077308 */ /* 0x001e240000001000 */
[----:B0-----:R-:W-:-:S06]  /*03a0*/  VIADD R8, R7, 0xffffffe ;  /* 0x0ffffffe07087836 */ /* 0x001fcc0000000000 */
[----:B------:R-:W0:Y:S02]  /*03b0*/  F2I.FTZ.U32.TRUNC.NTZ R5, R8 ;  /* 0x0000000800057305 */ /* 0x000e24000021f000 */
[----:B0-----:R-:W-:-:S05]  /*03c0*/  IADD3 R9, PT, PT, RZ, -R5, RZ ;  /* 0x80000005ff097210 */ /* 0x001fca0007ffe0ff */
[----:B------:R-:W-:-:S04]  /*03d0*/  IMAD R9, R9, UR4, RZ ;  /* 0x0000000409097c24 */ /* 0x000fc8000f8e02ff */
[----:B------:R-:W-:-:S06]  /*03e0*/  IMAD.HI.U32 R9, R5, R9, R4 ;  /* 0x0000000905097227 */ /* 0x000fcc00078e0004 */
[----:B-1----:R-:W-:-:S04]  /*03f0*/  IMAD.HI.U32 R4, R9, R6, RZ ;  /* 0x0000000609047227 */ /* 0x002fc800078e00ff */
[----:B------:R-:W-:-:S04]  /*0400*/  IMAD.MOV R5, RZ, RZ, -R4 ;  /* 0x000000ffff057224 */ /* 0x000fc800078e0a04 */
[----:B------:R-:W-:-:S05]  /*0410*/  IMAD R5, R5, UR4, R6 ;  /* 0x0000000405057c24 */ /* 0x000fca000f8e0206 */
[----:B------:R-:W-:-:S13]  /*0420*/  ISETP.GE.U32.AND P0, PT, R5, UR4, PT ;  /* 0x0000000405007c0c */ /* 0x000fda000bf06070 */
[----:B------:R-:W-:Y:S01]  /*0430*/  @P0 IADD3 R5, PT, PT, R5, -UR4, RZ ;  /* 0x8000000405050c10 */ /* 0x000fe2000fffe0ff */
[----:B------:R-:W-:-:S03]  /*0440*/  @P0 VIADD R4, R4, 0x1 ;  /* 0x0000000104040836 */ /* 0x000fc60000000000 */
[----:B------:R-:W-:Y:S01]  /*0450*/  ISETP.GE.U32.AND P1, PT, R5, UR4, PT ;  /* 0x0000000405007c0c */ /* 0x000fe2000bf26070 */
[----:B------:R-:W-:-:S12]  /*0460*/  HFMA2 R5, -RZ, RZ, 0, 0 ;  /* 0x00000000ff057431 */ /* 0x000fd800000001ff */
[----:B------:R-:W-:Y:S01]  /*0470*/  @P1 VIADD R4, R4, 0x1 ;  /* 0x0000000104041836 */ /* 0x000fe20000000000 */
[----:B------:R-:W-:Y:S01]  /*0480*/  @!P2 LOP3.LUT R4, RZ, UR4, RZ, 0x33, !PT ;  /* 0x00000004ff04ac12 */ /* 0x000fe2000f8e33ff */
[----:B------:R-:W-:Y:S06]  /*0490*/  BRA `(.L_x_8) ;  /* 0x0000000000187947 */ /* 0x000fec0003800000 */
.L_x_7:
[----:B------:R-:W0:Y:S01]  /*04a0*/  LDC R5, c[0x0][0x388] ;  /* 0x0000e200ff057b82 */ /* 0x000e220000000800 */
[----:B------:R-:W-:-:S07]  /*04b0*/  MOV R4, 0x4e0 ;  /* 0x000004e000047802 */ /* 0x000fce0000000f00 */
[----:B------:R-:W1:Y:S02]  /*04c0*/  LDC R6, c[0x0][0x38c] ;  /* 0x0000e300ff067b82 */ /* 0x000e640000000800 */
[----:B01----:R-:W-:Y:S05]  /*04d0*/  CALL.REL.NOINC `($__internal_0_$__cuda_sm20_div_u64) ;  /* 0x0000000400c47944 */ /* 0x003fea0003c00000 */
[----:B------:R-:W-:Y:S02]  /*04e0*/  IMAD.MOV.U32 R4, RZ, RZ, R6 ;  /* 0x000000ffff047224 */ /* 0x000fe400078e0006 */
[----:B------:R-:W-:-:S07]  /*04f0*/  IMAD.MOV.U32 R5, RZ, RZ, R7 ;  /* 0x000000ffff057224 */ /* 0x000fce00078e0007 */
.L_x_8:
[----:B------:R-:W-:-:S04]  /*0500*/  ISETP.GT.U32.AND P0, PT, R4, R0, PT ;  /* 0x000000000400720c */ /* 0x000fc80003f04070 */
[----:B------:R-:W-:-:S13]  /*0510*/  ISETP.GT.U32.AND.EX P0, PT, R5, RZ, PT, P0 ;  /* 0x000000ff0500720c */ /* 0x000fda0003f04100 */
[----:B------:R-:W-:Y:S05]  /*0520*/  @!P0 EXIT ;  /* 0x000000000000894d */ /* 0x000fea0003800000 */
[----:B------:R-:W0:Y:S01]  /*0530*/  LDCU.64 UR6, c[0x0][0x398] ;  /* 0x00007300ff0677ac */ /* 0x000e220008000a00 */
[----:B------:R-:W1:Y:S01]  /*0540*/  LDCU.64 UR10, c[0x0][0x358] ;  /* 0x00006b00ff0a77ac */ /* 0x000e620008000a00 */
[----:B0-----:R-:W-:Y:S02]  /*0550*/  UISETP.GT.U32.AND UP0, UPT, UR6, 0x1, UPT ;  /* 0x000000010600788c */ /* 0x001fe4000bf04070 */
[----:B------:R-:W-:Y:S02]  /*0560*/  IMAD R3, R3, UR6, RZ ;  /* 0x0000000603037c24 */ /* 0x000fe4000f8e02ff */
[----:B------:R-:W-:Y:S02]  /*0570*/  UISETP.GT.U32.AND.EX UP0, UPT, UR7, URZ, UPT, UP0 ;  /* 0x000000ff0700728c */ /* 0x000fe4000bf04100 */
[C---:B------:R-:W-:Y:S02]  /*0580*/  IMAD R7, R2.reuse, UR7, R3 ;  /* 0x0000000702077c24 */ /* 0x040fe4000f8e0203 */
[----:B------:R-:W-:Y:S01]  /*0590*/  IMAD.WIDE.U32 R2, R2, UR6, RZ ;  /* 0x0000000602027c25 */ /* 0x000fe2000f8e00ff */
[----:B------:R-:W-:-:S02]  /*05a0*/  USEL UR14, UR6, 0x1, UP0 ;  /* 0x00000001060e7887 */ /* 0x000fc40008000000 */
[----:B------:R-:W-:Y:S02]  /*05b0*/  USEL UR9, UR7, URZ, UP0 ;  /* 0x000000ff07097287 */ /* 0x000fe40008000000 */
[----:B------:R-:W-:Y:S01]  /*05c0*/  ULOP3.LUT UR13, UR14, 0x7, URZ, 0xc0, !UPT ;  /* 0x000000070e0d7892 */ /* 0x000fe2000f8ec0ff */
[----:B------:R-:W-:Y:S01]  /*05d0*/  IADD3 R7, PT, PT, R3, R7, RZ ;  /* 0x0000000703077210 */ /* 0x000fe20007ffe0ff */
[----:B------:R-:W-:Y:S02]  /*05e0*/  ULOP3.LUT UR8, UR14, 0xfffffff8, URZ, 0xc0, !UPT ;  /* 0xfffffff80e087892 */ /* 0x000fe4000f8ec0ff */
[----:B------:R-:W-:Y:S01]  /*05f0*/  UIADD3 UR4, UP1, UPT, UR13, -0x1, URZ ;  /* 0xffffffff0d047890 */ /* 0x000fe2000ff3e0ff */
[----:B------:R-:W-:Y:S01]  /*0600*/  UMOV UR6, URZ ;  /* 0x000000ff00067c82 */ /* 0x000fe20008000000 */
[----:B------:R-:W-:Y:S02]  /*0610*/  UMOV UR7, URZ ;  /* 0x000000ff00077c82 */ /* 0x000fe40008000000 */
[----:B------:R-:W-:-:S02]  /*0620*/  UIADD3.X UR5, UPT, UPT, URZ, -0x1, URZ, UP1, !UPT ;  /* 0xffffffffff057890 */ /* 0x000fc40008ffe4ff */
[----:B------:R-:W-:-:S04]  /*0630*/  UISETP.GE.U32.AND UP0, UPT, UR4, 0x3, UPT ;  /* 0x000000030400788c */ /* 0x000fc8000bf06070 */
[----:B-1----:R-:W-:-:S11]  /*0640*/  UISETP.GE.U32.AND.EX UP0, UPT, UR5, URZ, UPT, UP0 ;  /* 0x000000ff0500728c */ /* 0x002fd6000bf06100 */
.L_x_14:
[----:B0-----:R-:W0:Y:S01]  /*0650*/  LDCU.128 UR16, c[0x0][0x390] ;  /* 0x00007200ff1077ac */ /* 0x001e220008000c00 */
[----:B-12---:R-:W-:Y:S01]  /*0660*/  IMAD.U32 R8, RZ, RZ, UR6 ;  /* 0x00000006ff087e24 */ /* 0x006fe2000f8e00ff */
[----:B------:R-:W-:Y:S01]  /*0670*/  MOV R6, R2 ;  /* 0x0000000200067202 */ /* 0x000fe20000000f00 */
[----:B---3--:R-:W-:Y:S01]  /*0680*/  IMAD.U32 R9, RZ, RZ, UR7 ;  /* 0x00000007ff097e24 */ /* 0x008fe2000f8e00ff */
[----:B------:R-:W-:Y:S01]  /*0690*/  UIADD3 UR6, UP3, UPT, UR6, 0x1, URZ ;  /* 0x0000000106067890 */ /* 0x000fe2000ff7e0ff */
[----:B------:R-:W-:Y:S01]  /*06a0*/  UMOV UR4, URZ ;  /* 0x000000ff00047c82 */ /* 0x000fe20008000000 */
[----:B------:R-:W-:Y:S02]  /*06b0*/  UMOV UR5, URZ ;  /* 0x000000ff00057c82 */ /* 0x000fe40008000000 */
[----:B------:R-:W-:Y:S02]  /*06c0*/  UISETP.NE.U32.AND UP1, UPT, UR6, UR14, UPT ;  /* 0x0000000e0600728c */ /* 0x000fe4000bf25070 */
[----:B------:R-:W-:-:S04]  /*06d0*/  UIADD3.X UR7, UPT, UPT, URZ, UR7, URZ, UP3, !UPT ;  /* 0x00000007ff077290 */ /* 0x000fc80009ffe4ff */
[----:B------:R-:W-:Y:S01]  /*06e0*/  UISETP.NE.AND.EX UP1, UPT, UR7, UR9, UPT, UP1 ;  /* 0x000000090700728c */ /* 0x000fe2000bf25310 */
[----:B0-----:R-:W-:Y:S01]  /*06f0*/  IMAD.WIDE.U32 R8, R0, UR18, R8 ;  /* 0x0000001200087c25 */ /* 0x001fe2000f8e0008 */
[----:B------:R-:W-:-:S03]  /*0700*/  UISETP.GE.U32.AND UP2, UPT, UR18, 0x8, UPT ;  /* 0x000000081200788c */ /* 0x000fc6000bf46070 */
[----:B------:R-:W-:Y:S01]  /*0710*/  IMAD R4, R0, UR19, R9 ;  /* 0x0000001300047c24 */ /* 0x000fe2000f8e0209 */
[----:B------:R-:W-:-:S03]  /*0720*/  UISETP.GE.U32.AND.EX UP2, UPT, UR19, URZ, UPT, UP2 ;  /* 0x000000ff1300728c */ /* 0x000fc6000bf46120 */
[----:B------:R-:W-:Y:S02]  /*0730*/  IMAD R9, R4, UR16, RZ ;  /* 0x0000001004097c24 */ /* 0x000fe4000f8e02ff */
[----:B------:R-:W-:-:S04]  /*0740*/  IMAD.WIDE.U32 R4, R8, UR16, R6 ;  /* 0x0000001008047c25 */ /* 0x000fc8000f8e0006 */
[----:B------:R-:W-:-:S04]  /*0750*/  IMAD R9, R8, UR17, R9 ;  /* 0x0000001108097c24 */ /* 0x000fc8000f8e0209 */
[----:B------:R-:W-:Y:S01]  /*0760*/  IMAD.IADD R15, R5, 0x1, R9 ;  /* 0x00000001050f7824 */ /* 0x000fe200078e0209 */
[----:B------:R-:W-:Y:S06]  /*0770*/  BRA.U !UP2, `(.L_x_9) ;  /* 0x000000010a6c7547 */ /* 0x000fec000b800000 */
[----:B------:R-:W0:Y:S01]  /*0780*/  LDCU.64 UR4, c[0x0][0x380] ;  /* 0x00007000ff0477ac */ /* 0x000e220008000a00 */
[----:B------:R-:W1:Y:S01]  /*0790*/  LDC R13, c[0x0][0x3a0] ;  /* 0x0000e800ff0d7b82 */ /* 0x000e620000000800 */
[----:B0-----:R-:W-:Y:S01]  /*07a0*/  LEA R6, P0, R4, UR4, 0x2 ;  /* 0x0000000404067c11 */ /* 0x001fe2000f8010ff */
[----:B------:R-:W-:-:S03]  /*07b0*/  UMOV UR4, UR8 ;  /* 0x0000000800047c82 */ /* 0x000fc60008000000 */
[----:B------:R-:W-:Y:S02]  /*07c0*/  IADD3 R6, P1, PT, R6, 0x10, RZ ;  /* 0x0000001006067810 */ /* 0x000fe40007f3e0ff */
[----:B------:R-:W-:Y:S01]  /*07d0*/  LEA.HI.X R11, R4, UR5, R15, 0x2, P0 ;  /* 0x00000005040b7c11 */ /* 0x000fe200080f140f */
[----:B------:R-:W-:-:S04]  /*07e0*/  UMOV UR5, UR9 ;  /* 0x0000000900057c82 */ /* 0x000fc80008000000 */
[----:B------:R-:W-:-:S07]  /*07f0*/  IMAD.X R11, RZ, RZ, R11, P1 ;  /* 0x000000ffff0b7224 */ /* 0x000fce00008e060b */
.L_x_10:
[----:B0-----:R-:W-:Y:S01]  /*0800*/  MOV R8, R6 ;  /* 0x0000000600087202 */ /* 0x001fe20000000f00 */
[----:B------:R-:W-:Y:S01]  /*0810*/  IMAD.MOV.U32 R9, RZ, RZ, R11 ;  /* 0x000000ffff097224 */ /* 0x000fe200078e000b */
[----:B------:R-:W-:Y:S02]  /*0820*/  UIADD3 UR4, UP2, UPT, UR4, -0x8, URZ ;  /* 0xfffffff804047890 */ /* 0x000fe4000ff5e0ff */
[----:B------:R-:W-:Y:S02]  /*0830*/  IADD3 R6, P0, PT, R8, 0x20, RZ ;  /* 0x0000002008067810 */ /* 0x000fe40007f1e0ff */
[----:B-1----:R0:W-:Y:S01]  /*0840*/  STG.E desc[UR10][R8.64+-0x10], R13 ;  /* 0xfffff00d08007986 */ /* 0x0021e2000c10190a */
[----:B------:R-:W-:Y:S02]  /*0850*/  UIADD3.X UR5, UPT, UPT, UR5, -0x1, URZ, UP2, !UPT ;  /* 0xffffffff05057890 */ /* 0x000fe400097fe4ff */
[----:B------:R-:W-:Y:S01]  /*0860*/  UISETP.NE.U32.AND UP2, UPT, UR4, URZ, UPT ;  /* 0x000000ff0400728c */ /* 0x000fe2000bf45070 */
[----:B------:R0:W-:Y:S01]  /*0870*/  STG.E desc[UR10][R8.64+-0xc], R13 ;  /* 0xfffff40d08007986 */ /* 0x0001e2000c10190a */
[----:B------:R-:W-:-:S02]  /*0880*/  IMAD.X R11, RZ, RZ, R9, P0 ;  /* 0x000000ffff0b7224 */ /* 0x000fc400000e0609 */
[----:B------:R-:W-:Y:S01]  /*0890*/  UISETP.NE.AND.EX UP2, UPT, UR5, URZ, UPT, UP2 ;  /* 0x000000ff0500728c */ /* 0x000fe2000bf45320 */
[----:B------:R0:W-:Y:S04]  /*08a0*/  STG.E desc[UR10][R8.64+-0x8], R13 ;  /* 0xfffff80d08007986 */ /* 0x0001e8000c10190a */
[----:B------:R0:W-:Y:S04]  /*08b0*/  STG.E desc[UR10][R8.64+-0x4], R13 ;  /* 0xfffffc0d08007986 */ /* 0x0001e8000c10190a */
[----:B------:R0:W-:Y:S04]  /*08c0*/  STG.E desc[UR10][R8.64], R13 ;  /* 0x0000000d08007986 */ /* 0x0001e8000c10190a */
[----:B------:R0:W-:Y:S04]  /*08d0*/  STG.E desc[UR10][R8.64+0x4], R13 ;  /* 0x0000040d08007986 */ /* 0x0001e8000c10190a */
[----:B------:R0:W-:Y:S04]  /*08e0*/  STG.E desc[UR10][R8.64+0x8], R13 ;  /* 0x0000080d08007986 */ /* 0x0001e8000c10190a */
[----:B------:R0:W-:Y:S01]  /*08f0*/  STG.E desc[UR10][R8.64+0xc], R13 ;  /* 0x00000c0d08007986 */ /* 0x0001e2000c10190a */
[----:B------:R-:W-:Y:S05]  /*0900*/  BRA.U UP2, `(.L_x_10) ;  /* 0xfffffffd02bc7547 */ /* 0x000fea000b83ffff */
[----:B------:R-:W-:Y:S01]  /*0910*/  UMOV UR4, UR8 ;  /* 0x0000000800047c82 */ /* 0x000fe20008000000 */
[----:B------:R-:W-:-:S05]  /*0920*/  UMOV UR5, UR9 ;  /* 0x0000000900057c82 */ /* 0x000fca0008000000 */
.L_x_9:
[----:B------:R-:W-:-:S04]  /*0930*/  UISETP.NE.U32.AND UP2, UPT, UR13, URZ, UPT ;  /* 0x000000ff0d00728c */ /* 0x000fc8000bf45070 */
[----:B------:R-:W-:-:S09]  /*0940*/  UISETP.NE.AND.EX UP2, UPT, URZ, URZ, UPT, UP2 ;  /* 0x000000ffff00728c */ /* 0x000fd2000bf45320 */
[----:B------:R-:W-:Y:S05]  /*0950*/  BRA.U !UP2, `(.L_x_11) ;  /* 0x000000010a9c7547 */ /* 0x000fea000b800000 */
[----:B------:R-:W-:-:S04]  /*0960*/  ULOP3.LUT UR12, UR14, 0x3, URZ, 0xc0, !UPT ;  /* 0x000000030e0c7892 */ /* 0x000fc8000f8ec0ff */
[----:B------:R-:W-:-:S04]  /*0970*/  UISETP.NE.U32.AND UP2, UPT, UR12, URZ, UPT ;  /* 0x000000ff0c00728c */ /* 0x000fc8000bf45070 */
[----:B------:R-:W-:Y:S01]  /*0980*/  UISETP.NE.AND.EX UP2, UPT, URZ, URZ, UPT, UP2 ;  /* 0x000000ffff00728c */ /* 0x000fe2000bf45320 */
[----:B------:R-:W-:Y:S10]  /*0990*/  BRA.U !UP0, `(.L_x_12) ;  /* 0x0000000108307547 */ /* 0x000ff4000b800000 */
[----:B------:R-:W1:Y:S01]  /*09a0*/  LDCU.64 UR16, c[0x0][0x380] ;  /* 0x00007000ff1077ac */ /* 0x000e620008000a00 */
[----:B------:R-:W2:Y:S01]  /*09b0*/  LDC R11, c[0x0][0x3a0] ;  /* 0x0000e800ff0b7b82 */ /* 0x000ea20000000800 */
[----:B------:R-:W-:Y:S01]  /*09c0*/  IADD3 R6, P0, PT, R4, UR4, RZ ;  /* 0x0000000404067c10 */ /* 0x000fe2000ff1e0ff */
[----:B------:R-:W-:-:S03]  /*09d0*/  UIADD3 UR4, UP3, UPT, UR4, 0x4, URZ ;  /* 0x0000000404047890 */ /* 0x000fc6000ff7e0ff */
[----:B0-----:R-:W-:Y:S01]  /*09e0*/  IADD3.X R9, PT, PT, R15, UR5, RZ, P0, !PT ;  /* 0x000000050f097c10 */ /* 0x001fe200087fe4ff */
[----:B------:R-:W-:Y:S01]  /*09f0*/  UIADD3.X UR5, UPT, UPT, URZ, UR5, URZ, UP3, !UPT ;  /* 0x00000005ff057290 */ /* 0x000fe20009ffe4ff */
[----:B-1----:R-:W-:-:S04]  /*0a00*/  LEA R8, P0, R6, UR16, 0x2 ;  /* 0x0000001006087c11 */ /* 0x002fc8000f8010ff */
[----:B------:R-:W-:-:S05]  /*0a10*/  LEA.HI.X R9, R6, UR17, R9, 0x2, P0 ;  /* 0x0000001106097c11 */ /* 0x000fca00080f1409 */
[----:B--2---:R1:W-:Y:S04]  /*0a20*/  STG.E desc[UR10][R8.64], R11 ;  /* 0x0000000b08007986 */ /* 0x0043e8000c10190a */
[----:B------:R1:W-:Y:S04]  /*0a30*/  STG.E desc[UR10][R8.64+0x4], R11 ;  /* 0x0000040b08007986 */ /* 0x0003e8000c10190a */
[----:B------:R1:W-:Y:S04]  /*0a40*/  STG.E desc[UR10][R8.64+0x8], R11 ;  /* 0x0000080b08007986 */ /* 0x0003e8000c10190a */
[----:B------:R1:W-:Y:S02]  /*0a50*/  STG.E desc[UR10][R8.64+0xc], R11 ;  /* 0x00000c0b08007986 */ /* 0x0003e4000c10190a */
.L_x_12:
[----:B------:R-:W-:Y:S05]  /*0a60*/  BRA.U !UP2, `(.L_x_11) ;  /* 0x000000010a587547 */ /* 0x000fea000b800000 */
[----:B------:R-:W-:Y:S02]  /*0a70*/  UISETP.NE.U32.AND UP2, UPT, UR12, 0x1, UPT ;  /* 0x000000010c00788c */ /* 0x000fe4000bf45070 */
[----:B------:R-:W-:Y:S02]  /*0a80*/  ULOP3.LUT UP3, URZ, UR14, 0x1, URZ, 0xc0, !UPT ;  /* 0x000000010eff7892 */ /* 0x000fe4000f86c0ff */
[----:B------:R-:W-:-:S09]  /*0a90*/  UISETP.NE.AND.EX UP2, UPT, URZ, URZ, UPT, UP2 ;  /* 0x000000ffff00728c */ /* 0x000fd2000bf45320 */
[----:B------:R-:W-:Y:S05]  /*0aa0*/  BRA.U !UP2, `(.L_x_13) ;  /* 0x000000010a287547 */ /* 0x000fea000b800000 */
[----:B------:R-:W2:Y:S01]  /*0ab0*/  LDCU.64 UR16, c[0x0][0x380] ;  /* 0x00007000ff1077ac */ /* 0x000ea20008000a00 */
[----:B-1----:R-:W1:Y:S01]  /*0ac0*/  LDC R11, c[0x0][0x3a0] ;  /* 0x0000e800ff0b7b82 */ /* 0x002e620000000800 */
[----:B------:R-:W-:Y:S01]  /*0ad0*/  IADD3 R6, P0, PT, R4, UR4, RZ ;  /* 0x0000000404067c10 */ /* 0x000fe2000ff1e0ff */
[----:B------:R-:W-:-:S03]  /*0ae0*/  UIADD3 UR4, UP2, UPT, UR4, 0x2, URZ ;  /* 0x0000000204047890 */ /* 0x000fc6000ff5e0ff */
[----:B0-----:R-:W-:Y:S01]  /*0af0*/  IADD3.X R9, PT, PT, R15, UR5, RZ, P0, !PT ;  /* 0x000000050f097c10 */ /* 0x001fe200087fe4ff */
[----:B------:R-:W-:Y:S01]  /*0b00*/  UIADD3.X UR5, UPT, UPT, URZ, UR5, URZ, UP2, !UPT ;  /* 0x00000005ff057290 */ /* 0x000fe200097fe4ff */
[----:B--2---:R-:W-:-:S04]  /*0b10*/  LEA R8, P0, R6, UR16, 0x2 ;  /* 0x0000001006087c11 */ /* 0x004fc8000f8010ff */
[----:B------:R-:W-:-:S05]  /*0b20*/  LEA.HI.X R9, R6, UR17, R9, 0x2, P0 ;  /* 0x0000001106097c11 */ /* 0x000fca00080f1409 */
[----:B-1----:R2:W-:Y:S04]  /*0b30*/  STG.E desc[UR10][R8.64], R11 ;  /* 0x0000000b08007986 */ /* 0x0025e8000c10190a */
[----:B------:R2:W-:Y:S02]  /*0b40*/  STG.E desc[UR10][R8.64+0x4], R11 ;  /* 0x0000040b08007986 */ /* 0x0005e4000c10190a */
.L_x_13:
[----:B------:R-:W-:Y:S05]  /*0b50*/  BRA.U !UP3, `(.L_x_11) ;  /* 0x000000010b1c7547 */ /* 0x000fea000b800000 */
[----:B------:R-:W3:Y:S01]  /*0b60*/  LDCU.64 UR16, c[0x0][0x380] ;  /* 0x00007000ff1077ac */ /* 0x000ee20008000a00 */
[----:B012---:R-:W0:Y:S01]  /*0b70*/  LDC R9, c[0x0][0x3a0] ;  /* 0x0000e800ff097b82 */ /* 0x007e220000000800 */
[----:B------:R-:W-:-:S04]  /*0b80*/  IADD3 R5, P0, PT, R4, UR4, RZ ;  /* 0x0000000404057c10 */ /* 0x000fc8000ff1e0ff */
[----:B------:R-:W-:Y:S02]  /*0b90*/  IADD3.X R6, PT, PT, R15, UR5, RZ, P0, !PT ;  /* 0x000000050f067c10 */ /* 0x000fe400087fe4ff */
[----:B---3--:R-:W-:-:S04]  /*0ba0*/  LEA R4, P0, R5, UR16, 0x2 ;  /* 0x0000001005047c11 */ /* 0x008fc8000f8010ff */
[----:B------:R-:W-:-:S05]  /*0bb0*/  LEA.HI.X R5, R5, UR17, R6, 0x2, P0 ;  /* 0x0000001105057c11 */ /* 0x000fca00080f1406 */
[----:B0-----:R3:W-:Y:S04]  /*0bc0*/  STG.E desc[UR10][R4.64], R9 ;  /* 0x0000000904007986 */ /* 0x0017e8000c10190a */
.L_x_11:
[----:B------:R-:W-:Y:S05]  /*0bd0*/  BRA.U UP1, `(.L_x_14) ;  /* 0xfffffff9019c7547 */ /* 0x000fea000b83ffff */
[----:B------:R-:W-:Y:S05]  /*0be0*/  EXIT ;  /* 0x000000000000794d */ /* 0x000fea0003800000 */
        .weak           $__internal_0_$__cuda_sm20_div_u64
        .type           $__internal_0_$__cuda_sm20_div_u64,@function
        .size           $__internal_0_$__cuda_sm20_div_u64,(.L_x_16 - $__internal_0_$__cuda_sm20_div_u64)
$__internal_0_$__cuda_sm20_div_u64:
[----:B------:R-:W0:Y:S08]  /*0bf0*/  I2F.U64.RP R7, UR4 ;  /* 0x0000000400077d12 */ /* 0x000e300008309000 */
[----:B0-----:R-:W0:Y:S02]  /*0c00*/  MUFU.RCP R7, R7 ;  /* 0x0000000700077308 */ /* 0x001e240000001000 */
[----:B0-----:R-:W-:-:S06]  /*0c10*/  IADD3 R8, PT, PT, R7, 0x1ffffffe, RZ ;  /* 0x1ffffffe07087810 */ /* 0x001fcc0007ffe0ff */
[----:B------:R-:W0:Y:S02]  /*0c20*/  F2I.U64.TRUNC R8, R8 ;  /* 0x0000000800087311 */ /* 0x000e24000020d800 */
[----:B0-----:R-:W-:-:S04]  /*0c30*/  IMAD.WIDE.U32 R10, R8, UR4, RZ ;  /* 0x00000004080a7c25 */ /* 0x001fc8000f8e00ff */
[----:B------:R-:W-:Y:S01]  /*0c40*/  IMAD R11, R8, UR5, R11 ;  /* 0x00000005080b7c24 */ /* 0x000fe2000f8e020b */
[----:B------:R-:W-:-:S03]  /*0c50*/  IADD3 R13, P0, PT, RZ, -R10, RZ ;  /* 0x8000000aff0d7210 */ /* 0x000fc60007f1e0ff */
[----:B------:R-:W-:Y:S02]  /*0c60*/  IMAD R11, R9, UR4, R11 ;  /* 0x00000004090b7c24 */ /* 0x000fe4000f8e020b */
[----:B------:R-:W-:-:S04]  /*0c70*/  IMAD.HI.U32 R10, R8, R13, RZ ;  /* 0x0000000d080a7227 */ /* 0x000fc800078e00ff */
[----:B------:R-:W-:Y:S02]  /*0c80*/  IMAD.X R15, RZ, RZ, ~R11, P0 ;  /* 0x000000ffff0f7224 */ /* 0x000fe400000e0e0b */
[----:B------:R-:W-:Y:S02]  /*0c90*/  IMAD.MOV.U32 R11, RZ, RZ, R8 ;  /* 0x000000ffff0b7224 */ /* 0x000fe400078e0008 */
[-C--:B------:R-:W-:Y:S02]  /*0ca0*/  IMAD R17, R9, R15.reuse, RZ ;  /* 0x0000000f09117224 */ /* 0x080fe400078e02ff */
[----:B------:R-:W-:-:S04]  /*0cb0*/  IMAD.WIDE.U32 R10, P0, R8, R15, R10 ;  /* 0x0000000f080a7225 */ /* 0x000fc8000780000a */
[----:B------:R-:W-:-:S04]  /*0cc0*/  IMAD.HI.U32 R7, R9, R15, RZ ;  /* 0x0000000f09077227 */ /* 0x000fc800078e00ff */
[----:B------:R-:W-:Y:S01]  /*0cd0*/  IMAD.HI.U32 R10, P1, R9, R13, R10 ;  /* 0x0000000d090a7227 */ /* 0x000fe2000782000a */
[----:B------:R-:W-:-:S04]  /*0ce0*/  IADD3.X R7, PT, PT, R7, R9, RZ, P0, !PT ;  /* 0x0000000907077210 */ /* 0x000fc800007fe4ff */
[----:B------:R-:W-:-:S04]  /*0cf0*/  IADD3 R11, P2, PT, R17, R10, RZ ;  /* 0x0000000a110b7210 */ /* 0x000fc80007f5e0ff */
[----:B------:R-:W-:Y:S01]  /*0d00*/  IADD3.X R7, PT, PT, RZ, RZ, R7, P2, P1 ;  /* 0x000000ffff077210 */ /* 0x000fe200017e2407 */
[----:B------:R-:W-:-:S04]  /*0d10*/  IMAD.WIDE.U32 R8, R11, UR4, RZ ;  /* 0x000000040b087c25 */ /* 0x000fc8000f8e00ff */
[----:B------:R-:W-:Y:S01]  /*0d20*/  IMAD R10, R11, UR5, R9 ;  /* 0x000000050b0a7c24 */ /* 0x000fe2000f8e0209 */
[----:B------:R-:W-:-:S03]  /*0d30*/  IADD3 R9, P0, PT, RZ, -R8, RZ ;  /* 0x80000008ff097210 */ /* 0x000fc60007f1e0ff */
[----:B------:R-:W-:Y:S02]  /*0d40*/  IMAD R8, R7, UR4, R10 ;  /* 0x0000000407087c24 */ /* 0x000fe4000f8e020a */
[----:B------:R-:W-:-:S04]  /*0d50*/  IMAD.HI.U32 R10, R11, R9, RZ ;  /* 0x000000090b0a7227 */ /* 0x000fc800078e00ff */
[----:B------:R-:W-:-:S04]  /*0d60*/  IMAD.X R8, RZ, RZ, ~R8, P0 ;  /* 0x000000ffff087224 */ /* 0x000fc800000e0e08 */
[----:B------:R-:W-:-:S04]  /*0d70*/  IMAD.WIDE.U32 R10, P0, R11, R8, R10 ;  /* 0x000000080b0a7225 */ /* 0x000fc8000780000a */
[C---:B------:R-:W-:Y:S02]  /*0d80*/  IMAD R12, R7.reuse, R8, RZ ;  /* 0x00000008070c7224 */ /* 0x040fe400078e02ff */
[----:B------:R-:W-:-:S04]  /*0d90*/  IMAD.HI.U32 R11, P1, R7, R9, R10 ;  /* 0x00000009070b7227 */ /* 0x000fc8000782000a */
[----:B------:R-:W-:Y:S02]  /*0da0*/  HFMA2 R9, -RZ, RZ, 0, 0 ;  /* 0x00000000ff097431 */ /* 0x000fe400000001ff */
[----:B------:R-:W-:Y:S01]  /*0db0*/  IMAD.HI.U32 R8, R7, R8, RZ ;  /* 0x0000000807087227 */ /* 0x000fe200078e00ff */
[----:B------:R-:W-:-:S03]  /*0dc0*/  IADD3 R11, P2, PT, R12, R11, RZ ;  /* 0x0000000b0c0b7210 */ /* 0x000fc60007f5e0ff */
[----:B------:R-:W-:Y:S02]  /*0dd0*/  IMAD.X R7, R8, 0x1, R7, P0 ;  /* 0x0000000108077824 */ /* 0x000fe400000e0607 */
[----:B------:R-:W-:-:S03]  /*0de0*/  IMAD.HI.U32 R8, R11, R5, RZ ;  /* 0x000000050b087227 */ /* 0x000fc600078e00ff */
[----:B------:R-:W-:Y:S01]  /*0df0*/  IADD3.X R7, PT, PT, RZ, RZ, R7, P2, P1 ;  /* 0x000000ffff077210 */ /* 0x000fe200017e2407 */
[----:B------:R-:W-:-:S04]  /*0e00*/  IMAD.WIDE.U32 R8, R11, R6, R8 ;  /* 0x000000060b087225 */ /* 0x000fc800078e0008 */
[C---:B------:R-:W-:Y:S02]  /*0e10*/  IMAD R11, R7.reuse, R6, RZ ;  /* 0x00000006070b7224 */ /* 0x040fe400078e02ff */
[----:B------:R-:W-:-:S04]  /*0e20*/  IMAD.HI.U32 R8, P0, R7, R5, R8 ;  /* 0x0000000507087227 */ /* 0x000fc80007800008 */
[----:B------:R-:W-:Y:S01]  /*0e30*/  IMAD.HI.U32 R7, R7, R6, RZ ;  /* 0x0000000607077227 */ /* 0x000fe200078e00ff */
[----:B------:R-:W-:-:S03]  /*0e40*/  IADD3 R11, P1, PT, R11, R8, RZ ;  /* 0x000000080b0b7210 */ /* 0x000fc60007f3e0ff */
[----:B------:R-:W-:Y:S02]  /*0e50*/  IMAD.X R7, RZ, RZ, R7, P0 ;  /* 0x000000ffff077224 */ /* 0x000fe400000e0607 */
[----:B------:R-:W-:-:S03]  /*0e60*/  IMAD.WIDE.U32 R8, R11, UR4, RZ ;  /* 0x000000040b087c25 */ /* 0x000fc6000f8e00ff */
[----:B------:R-:W-:Y:S01]  /*0e70*/  IADD3.X R7, PT, PT, RZ, R7, RZ, P1, !PT ;  /* 0x00000007ff077210 */ /* 0x000fe20000ffe4ff */
[----:B------:R-:W-:Y:S01]  /*0e80*/  IMAD R10, R11, UR5, R9 ;  /* 0x000000050b0a7c24 */ /* 0x000fe2000f8e0209 */
[----:B------:R-:W-:-:S03]  /*0e90*/  IADD3 R12, P1, PT, -R8, R5, RZ ;  /* 0x00000005080c7210 */ /* 0x000fc60007f3e1ff */
[----:B------:R-:W-:Y:S01]  /*0ea0*/  IMAD R5, R7, UR4, R10 ;  /* 0x0000000407057c24 */ /* 0x000fe2000f8e020a */
[----:B------:R-:W-:-:S03]  /*0eb0*/  ISETP.GE.U32.AND P0, PT, R12, UR4, PT ;  /* 0x000000040c007c0c */ /* 0x000fc6000bf06070 */
[----:B------:R-:W-:Y:S01]  /*0ec0*/  IMAD.X R10, R6, 0x1, ~R5, P1 ;  /* 0x00000001060a7824 */ /* 0x000fe200008e0e05 */
[----:B------:R-:W-:Y:S02]  /*0ed0*/  IADD3 R6, P1, PT, R11, 0x1, RZ ;  /* 0x000000010b067810 */ /* 0x000fe40007f3e0ff */
[----:B------:R-:W-:Y:S02]  /*0ee0*/  IADD3 R5, P2, PT, R12, -UR4, RZ ;  /* 0x800000040c057c10 */ /* 0x000fe4000ff5e0ff */
[----:B------:R-:W-:Y:S02]  /*0ef0*/  ISETP.GE.U32.AND.EX P0, PT, R10, UR5, PT, P0 ;  /* 0x000000050a007c0c */ /* 0x000fe4000bf06100 */
[----:B------:R-:W-:Y:S02]  /*0f00*/  IADD3.X R8, PT, PT, RZ, R7, RZ, P1, !PT ;  /* 0x00000007ff087210 */ /* 0x000fe40000ffe4ff */
[----:B------:R-:W-:Y:S02]  /*0f10*/  SEL R11, R6, R11, P0 ;  /* 0x0000000b060b7207 */ /* 0x000fe40000000000 */
[----:B------:R-:W-:-:S02]  /*0f20*/  IADD3.X R9, PT, PT, R10, ~UR5, RZ, P2, !PT ;  /* 0x800000050a097c10 */ /* 0x000fc400097fe4ff */
[----:B------:R-:W-:Y:S02]  /*0f30*/  SEL R5, R5, R12, P0 ;  /* 0x0000000c05057207 */ /* 0x000fe40000000000 */
[----:B------:R-:W-:Y:S02]  /*0f40*/  SEL R8, R8, R7, P0 ;  /* 0x0000000708087207 */ /* 0x000fe40000000000 */
[----:B------:R-:W-:Y:S02]  /*0f50*/  IADD3 R6, P2, PT, R11, 0x1, RZ ;  /* 0x000000010b067810 */ /* 0x000fe40007f5e0ff */
[----:B------:R-:W-:Y:S02]  /*0f60*/  SEL R9, R9, R10, P0 ;  /* 0x0000000a09097207 */ /* 0x000fe40000000000 */
[----:B------:R-:W-:Y:S01]  /*0f70*/  ISETP.GE.U32.AND P0, PT, R5, UR4, PT ;  /* 0x0000000405007c0c */ /* 0x000fe2000bf06070 */
[----:B------:R-:W-:Y:S01]  /*0f80*/  IMAD.X R7, RZ, RZ, R8, P2 ;  /* 0x000000ffff077224 */ /* 0x000fe200010e0608 */
[----:B------:R-:W-:-:S02]  /*0f90*/  ISETP.NE.U32.AND P1, PT, RZ, UR4, PT ;  /* 0x00000004ff007c0c */ /* 0x000fc4000bf25070 */
[----:B------:R-:W-:Y:S02]  /*0fa0*/  ISETP.GE.U32.AND.EX P0, PT, R9, UR5, PT, P0 ;  /* 0x0000000509007c0c */ /* 0x000fe4000bf06100 */
[----:B------:R-:W-:Y:S02]  /*0fb0*/  MOV R5, 0x0 ;  /* 0x0000000000057802 */ /* 0x000fe40000000f00 */
[----:B------:R-:W-:Y:S02]  /*0fc0*/  ISETP.NE.AND.EX P1, PT, RZ, UR5, PT, P1 ;  /* 0x00000005ff007c0c */ /* 0x000fe4000bf25310 */
[----:B------:R-:W-:Y:S02]  /*0fd0*/  SEL R6, R6, R11, P0 ;  /* 0x0000000b06067207 */ /* 0x000fe40000000000 */
[----:B------:R-:W-:Y:S02]  /*0fe0*/  SEL R7, R7, R8, P0 ;  /* 0x0000000807077207 */ /* 0x000fe40000000000 */
[----:B------:R-:W-:-:S02]  /*0ff0*/  SEL R6, R6, 0xffffffff, P1 ;  /* 0xffffffff06067807 */ /* 0x000fc40000800000 */
[----:B------:R-:W-:Y:S01]  /*1000*/  SEL R7, R7, 0xffffffff, P1 ;  /* 0xffffffff07077807 */ /* 0x000fe20000800000 */
[----:B------:R-:W-:Y:S06]  /*1010*/  RET.REL.NODEC R4 `(_Z10initMatrixPfmmmf) ;  /* 0xffffffec04f87950 */ /* 0x000fec0003c3ffff */
.L_x_15:
        /* <DEDUP_REMOVED lines=14> */
.L_x_16:


//--------------------- .nv.shared.reserved.0     --------------------------
	.section	.nv.shared.reserved.0,"aw",@nobits
	.weak		__nv_reservedSMEM_offset_0_alias
	.size		__nv_reservedSMEM_offset_0_alias, 0, 64
	.other		__nv_reservedSMEM_offset_0_alias,@"STO_CUDA_RESERVED_SHARED STV_DEFAULT"
__nv_reservedSMEM_offset_0_alias:
	.zero		0
	.zero		64


//--------------------- .nv.constant0._Z9matrixMulPfS_S_i --------------------------
	.section	.nv.constant0._Z9matrixMulPfS_S_i,"a",@progbits
	.sectionflags	@""
	.align	4
.nv.constant0._Z9matrixMulPfS_S_i:
	.zero		924


//--------------------- .nv.constant0._Z10initMatrixPfmmmf --------------------------
	.section	.nv.constant0._Z10initMatrixPfmmmf,"a",@progbits
	.sectionflags	@""
	.align	4
.nv.constant0._Z10initMatrixPfmmmf:
	.zero		932


//--------------------- SYMBOLS --------------------------

	.type		.nv.reservedSmem.offset0,@object
	.size		.nv.reservedSmem.offset0,0x4
